//
// Generated by NVIDIA NVVM Compiler
//
// Compiler Build ID: CL-36424714
// Cuda compilation tools, release 13.0, V13.0.88
// Based on NVVM 20.0.0
//

.version 9.0
.target sm_100
.address_size 64

	// .globl	_Z21matrix_multiplicationPdS_S_i

.visible .entry _Z21matrix_multiplicationPdS_S_i(
	.param .u64 .ptr .align 1 _Z21matrix_multiplicationPdS_S_i_param_0,
	.param .u64 .ptr .align 1 _Z21matrix_multiplicationPdS_S_i_param_1,
	.param .u64 .ptr .align 1 _Z21matrix_multiplicationPdS_S_i_param_2,
	.param .u32 _Z21matrix_multiplicationPdS_S_i_param_3
)
{
	.reg .pred 	%p<10>;
	.reg .b32 	%r<41>;
	.reg .b64 	%rd<67>;
	.reg .b64 	%fd<67>;

	ld.param.u64 	%rd14, [_Z21matrix_multiplicationPdS_S_i_param_0];
	ld.param.u64 	%rd15, [_Z21matrix_multiplicationPdS_S_i_param_1];
	ld.param.u32 	%r17, [_Z21matrix_multiplicationPdS_S_i_param_3];
	cvta.to.global.u64 	%rd1, %rd15;
	cvta.to.global.u64 	%rd2, %rd14;
	mov.u32 	%r18, %ctaid.y;
	mov.u32 	%r19, %ntid.y;
	mov.u32 	%r20, %tid.y;
	mad.lo.s32 	%r1, %r18, %r19, %r20;
	mov.u32 	%r21, %ctaid.x;
	mov.u32 	%r22, %ntid.x;
	mov.u32 	%r23, %tid.x;
	mad.lo.s32 	%r2, %r21, %r22, %r23;
	max.s32 	%r24, %r1, %r2;
	setp.ge.s32 	%p1, %r24, %r17;
	@%p1 bra 	$L__BB0_13;
	mul.lo.s32 	%r3, %r17, %r1;
	and.b32  	%r4, %r17, 7;
	setp.lt.u32 	%p2, %r17, 8;
	mov.b32 	%r39, 0;
	mov.f64 	%fd66, 0d0000000000000000;
	@%p2 bra 	$L__BB0_4;
	and.b32  	%r26, %r17, 2147483640;
	neg.s32 	%r37, %r26;
	mul.wide.s32 	%rd16, %r17, 8;
	add.s64 	%rd3, %rd1, %rd16;
	mul.wide.s32 	%rd17, %r17, 16;
	add.s64 	%rd4, %rd1, %rd17;
	mul.wide.s32 	%rd18, %r17, 24;
	add.s64 	%rd5, %rd1, %rd18;
	mul.wide.s32 	%rd19, %r17, 32;
	add.s64 	%rd6, %rd1, %rd19;
	mul.wide.s32 	%rd20, %r17, 40;
	add.s64 	%rd7, %rd1, %rd20;
	mul.wide.s32 	%rd21, %r17, 48;
	add.s64 	%rd8, %rd1, %rd21;
	mul.wide.s32 	%rd22, %r17, 56;
	add.s64 	%rd9, %rd1, %rd22;
	mul.wide.u32 	%rd23, %r3, 8;
	add.s64 	%rd24, %rd23, %rd2;
	add.s64 	%rd66, %rd24, 32;
	mov.f64 	%fd66, 0d0000000000000000;
	mov.u32 	%r36, %r2;
$L__BB0_3:
	.pragma "nounroll";
	and.b32  	%r39, %r17, 2147483640;
	mul.wide.s32 	%rd25, %r36, 8;
	add.s64 	%rd26, %rd3, %rd25;
	add.s64 	%rd27, %rd4, %rd25;
	add.s64 	%rd28, %rd5, %rd25;
	add.s64 	%rd29, %rd6, %rd25;
	add.s64 	%rd30, %rd7, %rd25;
	add.s64 	%rd31, %rd8, %rd25;
	add.s64 	%rd32, %rd9, %rd25;
	add.s64 	%rd33, %rd1, %rd25;
	ld.global.f64 	%fd16, [%rd66+-32];
	ld.global.f64 	%fd17, [%rd33];
	fma.rn.f64 	%fd18, %fd16, %fd17, %fd66;
	ld.global.f64 	%fd19, [%rd66+-24];
	ld.global.f64 	%fd20, [%rd26];
	fma.rn.f64 	%fd21, %fd19, %fd20, %fd18;
	ld.global.f64 	%fd22, [%rd66+-16];
	ld.global.f64 	%fd23, [%rd27];
	fma.rn.f64 	%fd24, %fd22, %fd23, %fd21;
	ld.global.f64 	%fd25, [%rd66+-8];
	ld.global.f64 	%fd26, [%rd28];
	fma.rn.f64 	%fd27, %fd25, %fd26, %fd24;
	ld.global.f64 	%fd28, [%rd66];
	ld.global.f64 	%fd29, [%rd29];
	fma.rn.f64 	%fd30, %fd28, %fd29, %fd27;
	ld.global.f64 	%fd31, [%rd66+8];
	ld.global.f64 	%fd32, [%rd30];
	fma.rn.f64 	%fd33, %fd31, %fd32, %fd30;
	ld.global.f64 	%fd34, [%rd66+16];
	ld.global.f64 	%fd35, [%rd31];
	fma.rn.f64 	%fd36, %fd34, %fd35, %fd33;
	ld.global.f64 	%fd37, [%rd66+24];
	ld.global.f64 	%fd38, [%rd32];
	fma.rn.f64 	%fd66, %fd37, %fd38, %fd36;
	add.s32 	%r37, %r37, 8;
	shl.b32 	%r27, %r17, 3;
	add.s32 	%r36, %r36, %r27;
	add.s64 	%rd66, %rd66, 64;
	setp.ne.s32 	%p3, %r37, 0;
	@%p3 bra 	$L__BB0_3;
$L__BB0_4:
	setp.eq.s32 	%p4, %r4, 0;
	@%p4 bra 	$L__BB0_12;
	and.b32  	%r12, %r17, 3;
	setp.lt.u32 	%p5, %r4, 4;
	@%p5 bra 	$L__BB0_7;
	add.s32 	%r28, %r39, %r3;
	mul.wide.u32 	%rd34, %r28, 8;
	add.s64 	%rd35, %rd2, %rd34;
	ld.global.f64 	%fd40, [%rd35];
	mad.lo.s32 	%r29, %r39, %r17, %r2;
	mul.wide.s32 	%rd36, %r29, 8;
	add.s64 	%rd37, %rd1, %rd36;
	ld.global.f64 	%fd41, [%rd37];
	fma.rn.f64 	%fd42, %fd40, %fd41, %fd66;
	cvt.u64.u32 	%rd38, %r3;
	cvt.u64.u32 	%rd39, %r39;
	add.s64 	%rd40, %rd39, %rd38;
	shl.b64 	%rd41, %rd40, 3;
	add.s64 	%rd42, %rd2, %rd41;
	ld.global.f64 	%fd43, [%rd42+8];
	mul.wide.s32 	%rd43, %r17, 8;
	add.s64 	%rd44, %rd37, %rd43;
	ld.global.f64 	%fd44, [%rd44];
	fma.rn.f64 	%fd45, %fd43, %fd44, %fd42;
	ld.global.f64 	%fd46, [%rd42+16];
	add.s64 	%rd45, %rd44, %rd43;
	ld.global.f64 	%fd47, [%rd45];
	fma.rn.f64 	%fd48, %fd46, %fd47, %fd45;
	ld.global.f64 	%fd49, [%rd42+24];
	add.s64 	%rd46, %rd45, %rd43;
	ld.global.f64 	%fd50, [%rd46];
	fma.rn.f64 	%fd66, %fd49, %fd50, %fd48;
	add.s32 	%r39, %r39, 4;
$L__BB0_7:
	setp.eq.s32 	%p6, %r12, 0;
	@%p6 bra 	$L__BB0_12;
	setp.eq.s32 	%p7, %r12, 1;
	@%p7 bra 	$L__BB0_10;
	add.s32 	%r30, %r39, %r3;
	mul.wide.u32 	%rd47, %r30, 8;
	add.s64 	%rd48, %rd2, %rd47;
	ld.global.f64 	%fd52, [%rd48];
	mad.lo.s32 	%r31, %r39, %r17, %r2;
	mul.wide.s32 	%rd49, %r31, 8;
	add.s64 	%rd50, %rd1, %rd49;
	ld.global.f64 	%fd53, [%rd50];
	fma.rn.f64 	%fd54, %fd52, %fd53, %fd66;
	cvt.u64.u32 	%rd51, %r3;
	cvt.u64.u32 	%rd52, %r39;
	add.s64 	%rd53, %rd52, %rd51;
	shl.b64 	%rd54, %rd53, 3;
	add.s64 	%rd55, %rd2, %rd54;
	ld.global.f64 	%fd55, [%rd55+8];
	mul.wide.s32 	%rd56, %r17, 8;
	add.s64 	%rd57, %rd50, %rd56;
	ld.global.f64 	%fd56, [%rd57];
	fma.rn.f64 	%fd66, %fd55, %fd56, %fd54;
	add.s32 	%r39, %r39, 2;
$L__BB0_10:
	and.b32  	%r32, %r17, 1;
	setp.eq.b32 	%p8, %r32, 1;
	not.pred 	%p9, %p8;
	@%p9 bra 	$L__BB0_12;
	add.s32 	%r33, %r39, %r3;
	mul.wide.u32 	%rd58, %r33, 8;
	add.s64 	%rd59, %rd2, %rd58;
	ld.global.f64 	%fd57, [%rd59];
	mad.lo.s32 	%r34, %r39, %r17, %r2;
	mul.wide.s32 	%rd60, %r34, 8;
	add.s64 	%rd61, %rd1, %rd60;
	ld.global.f64 	%fd58, [%rd61];
	fma.rn.f64 	%fd66, %fd57, %fd58, %fd66;
$L__BB0_12:
	ld.param.u64 	%rd65, [_Z21matrix_multiplicationPdS_S_i_param_2];
	add.s32 	%r35, %r3, %r2;
	cvta.to.global.u64 	%rd62, %rd65;
	mul.wide.s32 	%rd63, %r35, 8;
	add.s64 	%rd64, %rd62, %rd63;
	st.global.f64 	[%rd64], %fd66;
$L__BB0_13:
	ret;

}
	// .globl	_Z8kernelC1PdS_S_id
.visible .entry _Z8kernelC1PdS_S_id(
	.param .u64 .ptr .align 1 _Z8kernelC1PdS_S_id_param_0,
	.param .u64 .ptr .align 1 _Z8kernelC1PdS_S_id_param_1,
	.param .u64 .ptr .align 1 _Z8kernelC1PdS_S_id_param_2,
	.param .u32 _Z8kernelC1PdS_S_id_param_3,
	.param .f64 _Z8kernelC1PdS_S_id_param_4
)
{
	.reg .pred 	%p<11>;
	.reg .b32 	%r<41>;
	.reg .b64 	%rd<53>;
	.reg .b64 	%fd<71>;

	ld.param.u64 	%rd7, [_Z8kernelC1PdS_S_id_param_0];
	ld.param.u64 	%rd8, [_Z8kernelC1PdS_S_id_param_1];
	ld.param.u64 	%rd6, [_Z8kernelC1PdS_S_id_param_2];
	ld.param.u32 	%r19, [_Z8kernelC1PdS_S_id_param_3];
	ld.param.f64 	%fd13, [_Z8kernelC1PdS_S_id_param_4];
	cvta.to.global.u64 	%rd1, %rd8;
	cvta.to.global.u64 	%rd2, %rd7;
	mov.u32 	%r20, %ctaid.y;
	mov.u32 	%r21, %ntid.y;
	mov.u32 	%r22, %tid.y;
	mad.lo.s32 	%r1, %r20, %r21, %r22;
	mov.u32 	%r23, %ctaid.x;
	mov.u32 	%r24, %ntid.x;
	mov.u32 	%r25, %tid.x;
	mad.lo.s32 	%r2, %r23, %r24, %r25;
	cvt.rn.f64.s32 	%fd14, %r19;
	mul.f64 	%fd15, %fd13, %fd14;
	cvt.rzi.s32.f64 	%r3, %fd15;
	max.s32 	%r26, %r1, %r2;
	setp.ge.s32 	%p1, %r26, %r3;
	@%p1 bra 	$L__BB1_14;
	setp.lt.s32 	%p2, %r19, 1;
	mov.f64 	%fd70, 0d0000000000000000;
	@%p2 bra 	$L__BB1_13;
	mul.lo.s32 	%r4, %r19, %r1;
	and.b32  	%r5, %r19, 7;
	setp.lt.u32 	%p3, %r19, 8;
	mov.b32 	%r39, 0;
	mov.f64 	%fd70, 0d0000000000000000;
	@%p3 bra 	$L__BB1_5;
	and.b32  	%r39, %r19, 2147483640;
	neg.s32 	%r37, %r39;
	shl.b32 	%r8, %r3, 3;
	mul.wide.u32 	%rd9, %r4, 8;
	add.s64 	%rd10, %rd9, %rd2;
	add.s64 	%rd52, %rd10, 32;
	mov.f64 	%fd70, 0d0000000000000000;
	mul.wide.s32 	%rd13, %r3, 8;
	mov.u32 	%r36, %r2;
$L__BB1_4:
	.pragma "nounroll";
	ld.global.f64 	%fd20, [%rd52+-32];
	mul.wide.s32 	%rd11, %r36, 8;
	add.s64 	%rd12, %rd1, %rd11;
	ld.global.f64 	%fd21, [%rd12];
	fma.rn.f64 	%fd22, %fd20, %fd21, %fd70;
	ld.global.f64 	%fd23, [%rd52+-24];
	add.s64 	%rd14, %rd12, %rd13;
	ld.global.f64 	%fd24, [%rd14];
	fma.rn.f64 	%fd25, %fd23, %fd24, %fd22;
	ld.global.f64 	%fd26, [%rd52+-16];
	add.s64 	%rd15, %rd14, %rd13;
	ld.global.f64 	%fd27, [%rd15];
	fma.rn.f64 	%fd28, %fd26, %fd27, %fd25;
	ld.global.f64 	%fd29, [%rd52+-8];
	add.s64 	%rd16, %rd15, %rd13;
	ld.global.f64 	%fd30, [%rd16];
	fma.rn.f64 	%fd31, %fd29, %fd30, %fd28;
	ld.global.f64 	%fd32, [%rd52];
	add.s64 	%rd17, %rd16, %rd13;
	ld.global.f64 	%fd33, [%rd17];
	fma.rn.f64 	%fd34, %fd32, %fd33, %fd31;
	ld.global.f64 	%fd35, [%rd52+8];
	add.s64 	%rd18, %rd17, %rd13;
	ld.global.f64 	%fd36, [%rd18];
	fma.rn.f64 	%fd37, %fd35, %fd36, %fd34;
	ld.global.f64 	%fd38, [%rd52+16];
	add.s64 	%rd19, %rd18, %rd13;
	ld.global.f64 	%fd39, [%rd19];
	fma.rn.f64 	%fd40, %fd38, %fd39, %fd37;
	ld.global.f64 	%fd41, [%rd52+24];
	add.s64 	%rd20, %rd19, %rd13;
	ld.global.f64 	%fd42, [%rd20];
	fma.rn.f64 	%fd70, %fd41, %fd42, %fd40;
	add.s32 	%r37, %r37, 8;
	add.s32 	%r36, %r36, %r8;
	add.s64 	%rd52, %rd52, 64;
	setp.ne.s32 	%p4, %r37, 0;
	@%p4 bra 	$L__BB1_4;
$L__BB1_5:
	setp.eq.s32 	%p5, %r5, 0;
	@%p5 bra 	$L__BB1_13;
	and.b32  	%r14, %r19, 3;
	setp.lt.u32 	%p6, %r5, 4;
	@%p6 bra 	$L__BB1_8;
	add.s32 	%r28, %r39, %r4;
	mul.wide.u32 	%rd21, %r28, 8;
	add.s64 	%rd22, %rd2, %rd21;
	ld.global.f64 	%fd44, [%rd22];
	mad.lo.s32 	%r29, %r39, %r3, %r2;
	mul.wide.s32 	%rd23, %r29, 8;
	add.s64 	%rd24, %rd1, %rd23;
	ld.global.f64 	%fd45, [%rd24];
	fma.rn.f64 	%fd46, %fd44, %fd45, %fd70;
	cvt.u64.u32 	%rd25, %r4;
	cvt.u64.u32 	%rd26, %r39;
	add.s64 	%rd27, %rd26, %rd25;
	shl.b64 	%rd28, %rd27, 3;
	add.s64 	%rd29, %rd2, %rd28;
	ld.global.f64 	%fd47, [%rd29+8];
	mul.wide.s32 	%rd30, %r3, 8;
	add.s64 	%rd31, %rd24, %rd30;
	ld.global.f64 	%fd48, [%rd31];
	fma.rn.f64 	%fd49, %fd47, %fd48, %fd46;
	ld.global.f64 	%fd50, [%rd29+16];
	add.s64 	%rd32, %rd31, %rd30;
	ld.global.f64 	%fd51, [%rd32];
	fma.rn.f64 	%fd52, %fd50, %fd51, %fd49;
	ld.global.f64 	%fd53, [%rd29+24];
	add.s64 	%rd33, %rd32, %rd30;
	ld.global.f64 	%fd54, [%rd33];
	fma.rn.f64 	%fd70, %fd53, %fd54, %fd52;
	add.s32 	%r39, %r39, 4;
$L__BB1_8:
	setp.eq.s32 	%p7, %r14, 0;
	@%p7 bra 	$L__BB1_13;
	setp.eq.s32 	%p8, %r14, 1;
	@%p8 bra 	$L__BB1_11;
	add.s32 	%r30, %r39, %r4;
	mul.wide.u32 	%rd34, %r30, 8;
	add.s64 	%rd35, %rd2, %rd34;
	ld.global.f64 	%fd56, [%rd35];
	mad.lo.s32 	%r31, %r39, %r3, %r2;
	mul.wide.s32 	%rd36, %r31, 8;
	add.s64 	%rd37, %rd1, %rd36;
	ld.global.f64 	%fd57, [%rd37];
	fma.rn.f64 	%fd58, %fd56, %fd57, %fd70;
	cvt.u64.u32 	%rd38, %r4;
	cvt.u64.u32 	%rd39, %r39;
	add.s64 	%rd40, %rd39, %rd38;
	shl.b64 	%rd41, %rd40, 3;
	add.s64 	%rd42, %rd2, %rd41;
	ld.global.f64 	%fd59, [%rd42+8];
	mul.wide.s32 	%rd43, %r3, 8;
	add.s64 	%rd44, %rd37, %rd43;
	ld.global.f64 	%fd60, [%rd44];
	fma.rn.f64 	%fd70, %fd59, %fd60, %fd58;
	add.s32 	%r39, %r39, 2;
$L__BB1_11:
	and.b32  	%r32, %r19, 1;
	setp.eq.b32 	%p9, %r32, 1;
	not.pred 	%p10, %p9;
	@%p10 bra 	$L__BB1_13;
	add.s32 	%r33, %r39, %r4;
	mul.wide.u32 	%rd45, %r33, 8;
	add.s64 	%rd46, %rd2, %rd45;
	ld.global.f64 	%fd61, [%rd46];
	mad.lo.s32 	%r34, %r39, %r3, %r2;
	mul.wide.s32 	%rd47, %r34, 8;
	add.s64 	%rd48, %rd1, %rd47;
	ld.global.f64 	%fd62, [%rd48];
	fma.rn.f64 	%fd70, %fd61, %fd62, %fd70;
$L__BB1_13:
	mad.lo.s32 	%r35, %r3, %r1, %r2;
	cvta.to.global.u64 	%rd49, %rd6;
	mul.wide.s32 	%rd50, %r35, 8;
	add.s64 	%rd51, %rd49, %rd50;
	st.global.f64 	[%rd51], %fd70;
$L__BB1_14:
	ret;

}
	// .globl	_Z8kernelC2PdS_S_id
.visible .entry _Z8kernelC2PdS_S_id(
	.param .u64 .ptr .align 1 _Z8kernelC2PdS_S_id_param_0,
	.param .u64 .ptr .align 1 _Z8kernelC2PdS_S_id_param_1,
	.param .u64 .ptr .align 1 _Z8kernelC2PdS_S_id_param_2,
	.param .u32 _Z8kernelC2PdS_S_id_param_3,
	.param .f64 _Z8kernelC2PdS_S_id_param_4
)
{
	.reg .pred 	%p<12>;
	.reg .b32 	%r<41>;
	.reg .b64 	%rd<53>;
	.reg .b64 	%fd<74>;

	ld.param.u64 	%rd7, [_Z8kernelC2PdS_S_id_param_0];
	ld.param.u64 	%rd8, [_Z8kernelC2PdS_S_id_param_1];
	ld.param.u64 	%rd6, [_Z8kernelC2PdS_S_id_param_2];
	ld.param.u32 	%r19, [_Z8kernelC2PdS_S_id_param_3];
	ld.param.f64 	%fd14, [_Z8kernelC2PdS_S_id_param_4];
	cvta.to.global.u64 	%rd1, %rd8;
	cvta.to.global.u64 	%rd2, %rd7;
	mov.u32 	%r20, %ctaid.y;
	mov.u32 	%r21, %ntid.y;
	mov.u32 	%r22, %tid.y;
	mad.lo.s32 	%r1, %r20, %r21, %r22;
	mov.u32 	%r23, %ctaid.x;
	mov.u32 	%r24, %ntid.x;
	mov.u32 	%r25, %tid.x;
	mad.lo.s32 	%r2, %r23, %r24, %r25;
	cvt.rn.f64.s32 	%fd1, %r19;
	mul.f64 	%fd15, %fd14, %fd1;
	cvt.rzi.s32.f64 	%r26, %fd15;
	setp.ge.s32 	%p1, %r1, %r26;
	@%p1 bra 	$L__BB2_15;
	mov.f64 	%fd16, 0d3FF0000000000000;
	sub.f64 	%fd17, %fd16, %fd14;
	mul.f64 	%fd18, %fd17, %fd1;
	cvt.rzi.s32.f64 	%r3, %fd18;
	setp.ge.s32 	%p2, %r2, %r3;
	@%p2 bra 	$L__BB2_15;
	setp.lt.s32 	%p3, %r19, 1;
	mov.f64 	%fd73, 0d0000000000000000;
	@%p3 bra 	$L__BB2_14;
	mul.lo.s32 	%r4, %r19, %r1;
	and.b32  	%r5, %r19, 7;
	setp.lt.u32 	%p4, %r19, 8;
	mov.b32 	%r39, 0;
	mov.f64 	%fd73, 0d0000000000000000;
	@%p4 bra 	$L__BB2_6;
	and.b32  	%r39, %r19, 2147483640;
	neg.s32 	%r37, %r39;
	shl.b32 	%r8, %r3, 3;
	mul.wide.u32 	%rd9, %r4, 8;
	add.s64 	%rd10, %rd9, %rd2;
	add.s64 	%rd52, %rd10, 32;
	mov.f64 	%fd73, 0d0000000000000000;
	mul.wide.s32 	%rd13, %r3, 8;
	mov.u32 	%r36, %r2;
$L__BB2_5:
	.pragma "nounroll";
	ld.global.f64 	%fd23, [%rd52+-32];
	mul.wide.s32 	%rd11, %r36, 8;
	add.s64 	%rd12, %rd1, %rd11;
	ld.global.f64 	%fd24, [%rd12];
	fma.rn.f64 	%fd25, %fd23, %fd24, %fd73;
	ld.global.f64 	%fd26, [%rd52+-24];
	add.s64 	%rd14, %rd12, %rd13;
	ld.global.f64 	%fd27, [%rd14];
	fma.rn.f64 	%fd28, %fd26, %fd27, %fd25;
	ld.global.f64 	%fd29, [%rd52+-16];
	add.s64 	%rd15, %rd14, %rd13;
	ld.global.f64 	%fd30, [%rd15];
	fma.rn.f64 	%fd31, %fd29, %fd30, %fd28;
	ld.global.f64 	%fd32, [%rd52+-8];
	add.s64 	%rd16, %rd15, %rd13;
	ld.global.f64 	%fd33, [%rd16];
	fma.rn.f64 	%fd34, %fd32, %fd33, %fd31;
	ld.global.f64 	%fd35, [%rd52];
	add.s64 	%rd17, %rd16, %rd13;
	ld.global.f64 	%fd36, [%rd17];
	fma.rn.f64 	%fd37, %fd35, %fd36, %fd34;
	ld.global.f64 	%fd38, [%rd52+8];
	add.s64 	%rd18, %rd17, %rd13;
	ld.global.f64 	%fd39, [%rd18];
	fma.rn.f64 	%fd40, %fd38, %fd39, %fd37;
	ld.global.f64 	%fd41, [%rd52+16];
	add.s64 	%rd19, %rd18, %rd13;
	ld.global.f64 	%fd42, [%rd19];
	fma.rn.f64 	%fd43, %fd41, %fd42, %fd40;
	ld.global.f64 	%fd44, [%rd52+24];
	add.s64 	%rd20, %rd19, %rd13;
	ld.global.f64 	%fd45, [%rd20];
	fma.rn.f64 	%fd73, %fd44, %fd45, %fd43;
	add.s32 	%r37, %r37, 8;
	add.s32 	%r36, %r36, %r8;
	add.s64 	%rd52, %rd52, 64;
	setp.ne.s32 	%p5, %r37, 0;
	@%p5 bra 	$L__BB2_5;
$L__BB2_6:
	setp.eq.s32 	%p6, %r5, 0;
	@%p6 bra 	$L__BB2_14;
	and.b32  	%r14, %r19, 3;
	setp.lt.u32 	%p7, %r5, 4;
	@%p7 bra 	$L__BB2_9;
	add.s32 	%r28, %r39, %r4;
	mul.wide.u32 	%rd21, %r28, 8;
	add.s64 	%rd22, %rd2, %rd21;
	ld.global.f64 	%fd47, [%rd22];
	mad.lo.s32 	%r29, %r39, %r3, %r2;
	mul.wide.s32 	%rd23, %r29, 8;
	add.s64 	%rd24, %rd1, %rd23;
	ld.global.f64 	%fd48, [%rd24];
	fma.rn.f64 	%fd49, %fd47, %fd48, %fd73;
	cvt.u64.u32 	%rd25, %r4;
	cvt.u64.u32 	%rd26, %r39;
	add.s64 	%rd27, %rd26, %rd25;
	shl.b64 	%rd28, %rd27, 3;
	add.s64 	%rd29, %rd2, %rd28;
	ld.global.f64 	%fd50, [%rd29+8];
	mul.wide.s32 	%rd30, %r3, 8;
	add.s64 	%rd31, %rd24, %rd30;
	ld.global.f64 	%fd51, [%rd31];
	fma.rn.f64 	%fd52, %fd50, %fd51, %fd49;
	ld.global.f64 	%fd53, [%rd29+16];
	add.s64 	%rd32, %rd31, %rd30;
	ld.global.f64 	%fd54, [%rd32];
	fma.rn.f64 	%fd55, %fd53, %fd54, %fd52;
	ld.global.f64 	%fd56, [%rd29+24];
	add.s64 	%rd33, %rd32, %rd30;
	ld.global.f64 	%fd57, [%rd33];
	fma.rn.f64 	%fd73, %fd56, %fd57, %fd55;
	add.s32 	%r39, %r39, 4;
$L__BB2_9:
	setp.eq.s32 	%p8, %r14, 0;
	@%p8 bra 	$L__BB2_14;
	setp.eq.s32 	%p9, %r14, 1;
	@%p9 bra 	$L__BB2_12;
	add.s32 	%r30, %r39, %r4;
	mul.wide.u32 	%rd34, %r30, 8;
	add.s64 	%rd35, %rd2, %rd34;
	ld.global.f64 	%fd59, [%rd35];
	mad.lo.s32 	%r31, %r39, %r3, %r2;
	mul.wide.s32 	%rd36, %r31, 8;
	add.s64 	%rd37, %rd1, %rd36;
	ld.global.f64 	%fd60, [%rd37];
	fma.rn.f64 	%fd61, %fd59, %fd60, %fd73;
	cvt.u64.u32 	%rd38, %r4;
	cvt.u64.u32 	%rd39, %r39;
	add.s64 	%rd40, %rd39, %rd38;
	shl.b64 	%rd41, %rd40, 3;
	add.s64 	%rd42, %rd2, %rd41;
	ld.global.f64 	%fd62, [%rd42+8];
	mul.wide.s32 	%rd43, %r3, 8;
	add.s64 	%rd44, %rd37, %rd43;
	ld.global.f64 	%fd63, [%rd44];
	fma.rn.f64 	%fd73, %fd62, %fd63, %fd61;
	add.s32 	%r39, %r39, 2;
$L__BB2_12:
	and.b32  	%r32, %r19, 1;
	setp.eq.b32 	%p10, %r32, 1;
	not.pred 	%p11, %p10;
	@%p11 bra 	$L__BB2_14;
	add.s32 	%r33, %r39, %r4;
	mul.wide.u32 	%rd45, %r33, 8;
	add.s64 	%rd46, %rd2, %rd45;
	ld.global.f64 	%fd64, [%rd46];
	mad.lo.s32 	%r34, %r39, %r3, %r2;
	mul.wide.s32 	%rd47, %r34, 8;
	add.s64 	%rd48, %rd1, %rd47;
	ld.global.f64 	%fd65, [%rd48];
	fma.rn.f64 	%fd73, %fd64, %fd65, %fd73;
$L__BB2_14:
	mad.lo.s32 	%r35, %r3, %r1, %r2;
	cvta.to.global.u64 	%rd49, %rd6;
	mul.wide.s32 	%rd50, %r35, 8;
	add.s64 	%rd51, %rd49, %rd50;
	st.global.f64 	[%rd51], %fd73;
$L__BB2_15:
	ret;

}
	// .globl	_Z8kernelC3PdS_S_id
.visible .entry _Z8kernelC3PdS_S_id(
	.param .u64 .ptr .align 1 _Z8kernelC3PdS_S_id_param_0,
	.param .u64 .ptr .align 1 _Z8kernelC3PdS_S_id_param_1,
	.param .u64 .ptr .align 1 _Z8kernelC3PdS_S_id_param_2,
	.param .u32 _Z8kernelC3PdS_S_id_param_3,
	.param .f64 _Z8kernelC3PdS_S_id_param_4
)
{
	.reg .pred 	%p<12>;
	.reg .b32 	%r<41>;
	.reg .b64 	%rd<53>;
	.reg .b64 	%fd<74>;

	ld.param.u64 	%rd7, [_Z8kernelC3PdS_S_id_param_0];
	ld.param.u64 	%rd8, [_Z8kernelC3PdS_S_id_param_1];
	ld.param.u64 	%rd6, [_Z8kernelC3PdS_S_id_param_2];
	ld.param.u32 	%r19, [_Z8kernelC3PdS_S_id_param_3];
	ld.param.f64 	%fd14, [_Z8kernelC3PdS_S_id_param_4];
	cvta.to.global.u64 	%rd1, %rd8;
	cvta.to.global.u64 	%rd2, %rd7;
	mov.u32 	%r20, %ctaid.y;
	mov.u32 	%r21, %ntid.y;
	mov.u32 	%r22, %tid.y;
	mad.lo.s32 	%r1, %r20, %r21, %r22;
	mov.u32 	%r23, %ctaid.x;
	mov.u32 	%r24, %ntid.x;
	mov.u32 	%r25, %tid.x;
	mad.lo.s32 	%r2, %r23, %r24, %r25;
	cvt.rn.f64.s32 	%fd1, %r19;
	mov.f64 	%fd15, 0d3FF0000000000000;
	sub.f64 	%fd16, %fd15, %fd14;
	mul.f64 	%fd17, %fd16, %fd1;
	cvt.rzi.s32.f64 	%r26, %fd17;
	setp.ge.s32 	%p1, %r1, %r26;
	@%p1 bra 	$L__BB3_15;
	mul.f64 	%fd18, %fd14, %fd1;
	cvt.rzi.s32.f64 	%r3, %fd18;
	setp.ge.s32 	%p2, %r2, %r3;
	@%p2 bra 	$L__BB3_15;
	setp.lt.s32 	%p3, %r19, 1;
	mov.f64 	%fd73, 0d0000000000000000;
	@%p3 bra 	$L__BB3_14;
	mul.lo.s32 	%r4, %r19, %r1;
	and.b32  	%r5, %r19, 7;
	setp.lt.u32 	%p4, %r19, 8;
	mov.b32 	%r39, 0;
	mov.f64 	%fd73, 0d0000000000000000;
	@%p4 bra 	$L__BB3_6;
	and.b32  	%r39, %r19, 2147483640;
	neg.s32 	%r37, %r39;
	shl.b32 	%r8, %r3, 3;
	mul.wide.u32 	%rd9, %r4, 8;
	add.s64 	%rd10, %rd9, %rd2;
	add.s64 	%rd52, %rd10, 32;
	mov.f64 	%fd73, 0d0000000000000000;
	mul.wide.s32 	%rd13, %r3, 8;
	mov.u32 	%r36, %r2;
$L__BB3_5:
	.pragma "nounroll";
	ld.global.f64 	%fd23, [%rd52+-32];
	mul.wide.s32 	%rd11, %r36, 8;
	add.s64 	%rd12, %rd1, %rd11;
	ld.global.f64 	%fd24, [%rd12];
	fma.rn.f64 	%fd25, %fd23, %fd24, %fd73;
	ld.global.f64 	%fd26, [%rd52+-24];
	add.s64 	%rd14, %rd12, %rd13;
	ld.global.f64 	%fd27, [%rd14];
	fma.rn.f64 	%fd28, %fd26, %fd27, %fd25;
	ld.global.f64 	%fd29, [%rd52+-16];
	add.s64 	%rd15, %rd14, %rd13;
	ld.global.f64 	%fd30, [%rd15];
	fma.rn.f64 	%fd31, %fd29, %fd30, %fd28;
	ld.global.f64 	%fd32, [%rd52+-8];
	add.s64 	%rd16, %rd15, %rd13;
	ld.global.f64 	%fd33, [%rd16];
	fma.rn.f64 	%fd34, %fd32, %fd33, %fd31;
	ld.global.f64 	%fd35, [%rd52];
	add.s64 	%rd17, %rd16, %rd13;
	ld.global.f64 	%fd36, [%rd17];
	fma.rn.f64 	%fd37, %fd35, %fd36, %fd34;
	ld.global.f64 	%fd38, [%rd52+8];
	add.s64 	%rd18, %rd17, %rd13;
	ld.global.f64 	%fd39, [%rd18];
	fma.rn.f64 	%fd40, %fd38, %fd39, %fd37;
	ld.global.f64 	%fd41, [%rd52+16];
	add.s64 	%rd19, %rd18, %rd13;
	ld.global.f64 	%fd42, [%rd19];
	fma.rn.f64 	%fd43, %fd41, %fd42, %fd40;
	ld.global.f64 	%fd44, [%rd52+24];
	add.s64 	%rd20, %rd19, %rd13;
	ld.global.f64 	%fd45, [%rd20];
	fma.rn.f64 	%fd73, %fd44, %fd45, %fd43;
	add.s32 	%r37, %r37, 8;
	add.s32 	%r36, %r36, %r8;
	add.s64 	%rd52, %rd52, 64;
	setp.ne.s32 	%p5, %r37, 0;
	@%p5 bra 	$L__BB3_5;
$L__BB3_6:
	setp.eq.s32 	%p6, %r5, 0;
	@%p6 bra 	$L__BB3_14;
	and.b32  	%r14, %r19, 3;
	setp.lt.u32 	%p7, %r5, 4;
	@%p7 bra 	$L__BB3_9;
	add.s32 	%r28, %r39, %r4;
	mul.wide.u32 	%rd21, %r28, 8;
	add.s64 	%rd22, %rd2, %rd21;
	ld.global.f64 	%fd47, [%rd22];
	mad.lo.s32 	%r29, %r39, %r3, %r2;
	mul.wide.s32 	%rd23, %r29, 8;
	add.s64 	%rd24, %rd1, %rd23;
	ld.global.f64 	%fd48, [%rd24];
	fma.rn.f64 	%fd49, %fd47, %fd48, %fd73;
	cvt.u64.u32 	%rd25, %r4;
	cvt.u64.u32 	%rd26, %r39;
	add.s64 	%rd27, %rd26, %rd25;
	shl.b64 	%rd28, %rd27, 3;
	add.s64 	%rd29, %rd2, %rd28;
	ld.global.f64 	%fd50, [%rd29+8];
	mul.wide.s32 	%rd30, %r3, 8;
	add.s64 	%rd31, %rd24, %rd30;
	ld.global.f64 	%fd51, [%rd31];
	fma.rn.f64 	%fd52, %fd50, %fd51, %fd49;
	ld.global.f64 	%fd53, [%rd29+16];
	add.s64 	%rd32, %rd31, %rd30;
	ld.global.f64 	%fd54, [%rd32];
	fma.rn.f64 	%fd55, %fd53, %fd54, %fd52;
	ld.global.f64 	%fd56, [%rd29+24];
	add.s64 	%rd33, %rd32, %rd30;
	ld.global.f64 	%fd57, [%rd33];
	fma.rn.f64 	%fd73, %fd56, %fd57, %fd55;
	add.s32 	%r39, %r39, 4;
$L__BB3_9:
	setp.eq.s32 	%p8, %r14, 0;
	@%p8 bra 	$L__BB3_14;
	setp.eq.s32 	%p9, %r14, 1;
	@%p9 bra 	$L__BB3_12;
	add.s32 	%r30, %r39, %r4;
	mul.wide.u32 	%rd34, %r30, 8;
	add.s64 	%rd35, %rd2, %rd34;
	ld.global.f64 	%fd59, [%rd35];
	mad.lo.s32 	%r31, %r39, %r3, %r2;
	mul.wide.s32 	%rd36, %r31, 8;
	add.s64 	%rd37, %rd1, %rd36;
	ld.global.f64 	%fd60, [%rd37];
	fma.rn.f64 	%fd61, %fd59, %fd60, %fd73;
	cvt.u64.u32 	%rd38, %r4;
	cvt.u64.u32 	%rd39, %r39;
	add.s64 	%rd40, %rd39, %rd38;
	shl.b64 	%rd41, %rd40, 3;
	add.s64 	%rd42, %rd2, %rd41;
	ld.global.f64 	%fd62, [%rd42+8];
	mul.wide.s32 	%rd43, %r3, 8;
	add.s64 	%rd44, %rd37, %rd43;
	ld.global.f64 	%fd63, [%rd44];
	fma.rn.f64 	%fd73, %fd62, %fd63, %fd61;
	add.s32 	%r39, %r39, 2;
$L__BB3_12:
	and.b32  	%r32, %r19, 1;
	setp.eq.b32 	%p10, %r32, 1;
	not.pred 	%p11, %p10;
	@%p11 bra 	$L__BB3_14;
	add.s32 	%r33, %r39, %r4;
	mul.wide.u32 	%rd45, %r33, 8;
	add.s64 	%rd46, %rd2, %rd45;
	ld.global.f64 	%fd64, [%rd46];
	mad.lo.s32 	%r34, %r39, %r3, %r2;
	mul.wide.s32 	%rd47, %r34, 8;
	add.s64 	%rd48, %rd1, %rd47;
	ld.global.f64 	%fd65, [%rd48];
	fma.rn.f64 	%fd73, %fd64, %fd65, %fd73;
$L__BB3_14:
	mad.lo.s32 	%r35, %r3, %r1, %r2;
	cvta.to.global.u64 	%rd49, %rd6;
	mul.wide.s32 	%rd50, %r35, 8;
	add.s64 	%rd51, %rd49, %rd50;
	st.global.f64 	[%rd51], %fd73;
$L__BB3_15:
	ret;

}
	// .globl	_Z8kernelC4PdS_S_id
.visible .entry _Z8kernelC4PdS_S_id(
	.param .u64 .ptr .align 1 _Z8kernelC4PdS_S_id_param_0,
	.param .u64 .ptr .align 1 _Z8kernelC4PdS_S_id_param_1,
	.param .u64 .ptr .align 1 _Z8kernelC4PdS_S_id_param_2,
	.param .u32 _Z8kernelC4PdS_S_id_param_3,
	.param .f64 _Z8kernelC4PdS_S_id_param_4
)
{
	.reg .pred 	%p<11>;
	.reg .b32 	%r<41>;
	.reg .b64 	%rd<53>;
	.reg .b64 	%fd<73>;

	ld.param.u64 	%rd7, [_Z8kernelC4PdS_S_id_param_0];
	ld.param.u64 	%rd8, [_Z8kernelC4PdS_S_id_param_1];
	ld.param.u64 	%rd6, [_Z8kernelC4PdS_S_id_param_2];
	ld.param.u32 	%r19, [_Z8kernelC4PdS_S_id_param_3];
	ld.param.f64 	%fd13, [_Z8kernelC4PdS_S_id_param_4];
	cvta.to.global.u64 	%rd1, %rd8;
	cvta.to.global.u64 	%rd2, %rd7;
	mov.u32 	%r20, %ctaid.y;
	mov.u32 	%r21, %ntid.y;
	mov.u32 	%r22, %tid.y;
	mad.lo.s32 	%r1, %r20, %r21, %r22;
	mov.u32 	%r23, %ctaid.x;
	mov.u32 	%r24, %ntid.x;
	mov.u32 	%r25, %tid.x;
	mad.lo.s32 	%r2, %r23, %r24, %r25;
	cvt.rn.f64.s32 	%fd14, %r19;
	mov.f64 	%fd15, 0d3FF0000000000000;
	sub.f64 	%fd16, %fd15, %fd13;
	mul.f64 	%fd17, %fd16, %fd14;
	cvt.rzi.s32.f64 	%r3, %fd17;
	max.s32 	%r26, %r1, %r2;
	setp.ge.s32 	%p1, %r26, %r3;
	@%p1 bra 	$L__BB4_14;
	setp.lt.s32 	%p2, %r19, 1;
	mov.f64 	%fd72, 0d0000000000000000;
	@%p2 bra 	$L__BB4_13;
	mul.lo.s32 	%r4, %r19, %r1;
	and.b32  	%r5, %r19, 7;
	setp.lt.u32 	%p3, %r19, 8;
	mov.b32 	%r39, 0;
	mov.f64 	%fd72, 0d0000000000000000;
	@%p3 bra 	$L__BB4_5;
	and.b32  	%r39, %r19, 2147483640;
	neg.s32 	%r37, %r39;
	shl.b32 	%r8, %r3, 3;
	mul.wide.u32 	%rd9, %r4, 8;
	add.s64 	%rd10, %rd9, %rd2;
	add.s64 	%rd52, %rd10, 32;
	mov.f64 	%fd72, 0d0000000000000000;
	mul.wide.s32 	%rd13, %r3, 8;
	mov.u32 	%r36, %r2;
$L__BB4_4:
	.pragma "nounroll";
	ld.global.f64 	%fd22, [%rd52+-32];
	mul.wide.s32 	%rd11, %r36, 8;
	add.s64 	%rd12, %rd1, %rd11;
	ld.global.f64 	%fd23, [%rd12];
	fma.rn.f64 	%fd24, %fd22, %fd23, %fd72;
	ld.global.f64 	%fd25, [%rd52+-24];
	add.s64 	%rd14, %rd12, %rd13;
	ld.global.f64 	%fd26, [%rd14];
	fma.rn.f64 	%fd27, %fd25, %fd26, %fd24;
	ld.global.f64 	%fd28, [%rd52+-16];
	add.s64 	%rd15, %rd14, %rd13;
	ld.global.f64 	%fd29, [%rd15];
	fma.rn.f64 	%fd30, %fd28, %fd29, %fd27;
	ld.global.f64 	%fd31, [%rd52+-8];
	add.s64 	%rd16, %rd15, %rd13;
	ld.global.f64 	%fd32, [%rd16];
	fma.rn.f64 	%fd33, %fd31, %fd32, %fd30;
	ld.global.f64 	%fd34, [%rd52];
	add.s64 	%rd17, %rd16, %rd13;
	ld.global.f64 	%fd35, [%rd17];
	fma.rn.f64 	%fd36, %fd34, %fd35, %fd33;
	ld.global.f64 	%fd37, [%rd52+8];
	add.s64 	%rd18, %rd17, %rd13;
	ld.global.f64 	%fd38, [%rd18];
	fma.rn.f64 	%fd39, %fd37, %fd38, %fd36;
	ld.global.f64 	%fd40, [%rd52+16];
	add.s64 	%rd19, %rd18, %rd13;
	ld.global.f64 	%fd41, [%rd19];
	fma.rn.f64 	%fd42, %fd40, %fd41, %fd39;
	ld.global.f64 	%fd43, [%rd52+24];
	add.s64 	%rd20, %rd19, %rd13;
	ld.global.f64 	%fd44, [%rd20];
	fma.rn.f64 	%fd72, %fd43, %fd44, %fd42;
	add.s32 	%r37, %r37, 8;
	add.s32 	%r36, %r36, %r8;
	add.s64 	%rd52, %rd52, 64;
	setp.ne.s32 	%p4, %r37, 0;
	@%p4 bra 	$L__BB4_4;
$L__BB4_5:
	setp.eq.s32 	%p5, %r5, 0;
	@%p5 bra 	$L__BB4_13;
	and.b32  	%r14, %r19, 3;
	setp.lt.u32 	%p6, %r5, 4;
	@%p6 bra 	$L__BB4_8;
	add.s32 	%r28, %r39, %r4;
	mul.wide.u32 	%rd21, %r28, 8;
	add.s64 	%rd22, %rd2, %rd21;
	ld.global.f64 	%fd46, [%rd22];
	mad.lo.s32 	%r29, %r39, %r3, %r2;
	mul.wide.s32 	%rd23, %r29, 8;
	add.s64 	%rd24, %rd1, %rd23;
	ld.global.f64 	%fd47, [%rd24];
	fma.rn.f64 	%fd48, %fd46, %fd47, %fd72;
	cvt.u64.u32 	%rd25, %r4;
	cvt.u64.u32 	%rd26, %r39;
	add.s64 	%rd27, %rd26, %rd25;
	shl.b64 	%rd28, %rd27, 3;
	add.s64 	%rd29, %rd2, %rd28;
	ld.global.f64 	%fd49, [%rd29+8];
	mul.wide.s32 	%rd30, %r3, 8;
	add.s64 	%rd31, %rd24, %rd30;
	ld.global.f64 	%fd50, [%rd31];
	fma.rn.f64 	%fd51, %fd49, %fd50, %fd48;
	ld.global.f64 	%fd52, [%rd29+16];
	add.s64 	%rd32, %rd31, %rd30;
	ld.global.f64 	%fd53, [%rd32];
	fma.rn.f64 	%fd54, %fd52, %fd53, %fd51;
	ld.global.f64 	%fd55, [%rd29+24];
	add.s64 	%rd33, %rd32, %rd30;
	ld.global.f64 	%fd56, [%rd33];
	fma.rn.f64 	%fd72, %fd55, %fd56, %fd54;
	add.s32 	%r39, %r39, 4;
$L__BB4_8:
	setp.eq.s32 	%p7, %r14, 0;
	@%p7 bra 	$L__BB4_13;
	setp.eq.s32 	%p8, %r14, 1;
	@%p8 bra 	$L__BB4_11;
	add.s32 	%r30, %r39, %r4;
	mul.wide.u32 	%rd34, %r30, 8;
	add.s64 	%rd35, %rd2, %rd34;
	ld.global.f64 	%fd58, [%rd35];
	mad.lo.s32 	%r31, %r39, %r3, %r2;
	mul.wide.s32 	%rd36, %r31, 8;
	add.s64 	%rd37, %rd1, %rd36;
	ld.global.f64 	%fd59, [%rd37];
	fma.rn.f64 	%fd60, %fd58, %fd59, %fd72;
	cvt.u64.u32 	%rd38, %r4;
	cvt.u64.u32 	%rd39, %r39;
	add.s64 	%rd40, %rd39, %rd38;
	shl.b64 	%rd41, %rd40, 3;
	add.s64 	%rd42, %rd2, %rd41;
	ld.global.f64 	%fd61, [%rd42+8];
	mul.wide.s32 	%rd43, %r3, 8;
	add.s64 	%rd44, %rd37, %rd43;
	ld.global.f64 	%fd62, [%rd44];
	fma.rn.f64 	%fd72, %fd61, %fd62, %fd60;
	add.s32 	%r39, %r39, 2;
$L__BB4_11:
	and.b32  	%r32, %r19, 1;
	setp.eq.b32 	%p9, %r32, 1;
	not.pred 	%p10, %p9;
	@%p10 bra 	$L__BB4_13;
	add.s32 	%r33, %r39, %r4;
	mul.wide.u32 	%rd45, %r33, 8;
	add.s64 	%rd46, %rd2, %rd45;
	ld.global.f64 	%fd63, [%rd46];
	mad.lo.s32 	%r34, %r39, %r3, %r2;
	mul.wide.s32 	%rd47, %r34, 8;
	add.s64 	%rd48, %rd1, %rd47;
	ld.global.f64 	%fd64, [%rd48];
	fma.rn.f64 	%fd72, %fd63, %fd64, %fd72;
$L__BB4_13:
	mad.lo.s32 	%r35, %r3, %r1, %r2;
	cvta.to.global.u64 	%rd49, %rd6;
	mul.wide.s32 	%rd50, %r35, 8;
	add.s64 	%rd51, %rd49, %rd50;
	st.global.f64 	[%rd51], %fd72;
$L__BB4_14:
	ret;

}


// ===== COMPILED SASS (sm_100) =====

	.target	sm_100

	.elftype	@"ET_EXEC"


//--------------------- .note.nv.tkinfo           --------------------------
	.section	.note.nv.tkinfo,"",@"SHT_NOTE"
	.sectionflags	@"SHF_NOTE_NV_TKINFO"
	.tkinfo
        /*0018*/ 	.word	0x00000002
        /*0030*/ 	.string	""
        /*0030*/ 	.string	"ptxas"
        /*0030*/ 	.string	"Cuda compilation tools, release 13.0, V13.0.88"
        /*0030*/ 	.string	"Build cuda_13.0.r13.0/compiler.36424714_0"
        /*0030*/ 	.string	"-arch sm_100 -m 64 "



//--------------------- .note.nv.cuinfo           --------------------------
	.section	.note.nv.cuinfo,"",@"SHT_NOTE"
	.sectionflags	@"SHF_NOTE_NV_CUINFO"
        /*0018*/ 	.short	0x0002
        /*001a*/ 	.short	0x0064
        /*001c*/ 	.short	0x0082
	.zero		2


//--------------------- .nv.info                  --------------------------
	.section	.nv.info,"",@"SHT_CUDA_INFO"
	.align	4


	//----- nvinfo : EIATTR_REGCOUNT
	.align		4
        /*0000*/ 	.byte	0x04, 0x2f
        /*0002*/ 	.short	(.L_1 - .L_0)
	.align		4
.L_0:
        /*0004*/ 	.word	index@(_Z21matrix_multiplicationPdS_S_i)
        /*0008*/ 	.word	0x0000001e


	//----- nvinfo : EIATTR_FRAME_SIZE
	.align		4
.L_1:
        /*000c*/ 	.byte	0x04, 0x11
        /*000e*/ 	.short	(.L_3 - .L_2)
	.align		4
.L_2:
        /*0010*/ 	.word	index@(_Z21matrix_multiplicationPdS_S_i)
        /*0014*/ 	.word	0x00000000


	//----- nvinfo : EIATTR_REGCOUNT
	.align		4
.L_3:
        /*0018*/ 	.byte	0x04, 0x2f
        /*001a*/ 	.short	(.L_5 - .L_4)
	.align		4
.L_4:
        /*001c*/ 	.word	index@(_Z8kernelC1PdS_S_id)
        /*0020*/ 	.word	0x00000020


	//----- nvinfo : EIATTR_FRAME_SIZE
	.align		4
.L_5:
        /*0024*/ 	.byte	0x04, 0x11
        /*0026*/ 	.short	(.L_7 - .L_6)
	.align		4
.L_6:
        /*0028*/ 	.word	index@(_Z8kernelC1PdS_S_id)
        /*002c*/ 	.word	0x00000000


	//----- nvinfo : EIATTR_REGCOUNT
	.align		4
.L_7:
        /*0030*/ 	.byte	0x04, 0x2f
        /*0032*/ 	.short	(.L_9 - .L_8)
	.align		4
.L_8:
        /*0034*/ 	.word	index@(_Z8kernelC2PdS_S_id)
        /*0038*/ 	.word	0x00000020


	//----- nvinfo : EIATTR_FRAME_SIZE
	.align		4
.L_9:
        /*003c*/ 	.byte	0x04, 0x11
        /*003e*/ 	.short	(.L_11 - .L_10)
	.align		4
.L_10:
        /*0040*/ 	.word	index@(_Z8kernelC2PdS_S_id)
        /*0044*/ 	.word	0x00000000


	//----- nvinfo : EIATTR_REGCOUNT
	.align		4
.L_11:
        /*0048*/ 	.byte	0x04, 0x2f
        /*004a*/ 	.short	(.L_13 - .L_12)
	.align		4
.L_12:
        /*004c*/ 	.word	index@(_Z8kernelC3PdS_S_id)
        /*0050*/ 	.word	0x00000020


	//----- nvinfo : EIATTR_FRAME_SIZE
	.align		4
.L_13:
        /*0054*/ 	.byte	0x04, 0x11
        /*0056*/ 	.short	(.L_15 - .L_14)
	.align		4
.L_14:
        /*0058*/ 	.word	index@(_Z8kernelC3PdS_S_id)
        /*005c*/ 	.word	0x00000000


	//----- nvinfo : EIATTR_REGCOUNT
	.align		4
.L_15:
        /*0060*/ 	.byte	0x04, 0x2f
        /*0062*/ 	.short	(.L_17 - .L_16)
	.align		4
.L_16:
        /*0064*/ 	.word	index@(_Z8kernelC4PdS_S_id)
        /*0068*/ 	.word	0x00000020


	//----- nvinfo : EIATTR_FRAME_SIZE
	.align		4
.L_17:
        /*006c*/ 	.byte	0x04, 0x11
        /*006e*/ 	.short	(.L_19 - .L_18)
	.align		4
.L_18:
        /*0070*/ 	.word	index@(_Z8kernelC4PdS_S_id)
        /*0074*/ 	.word	0x00000000


	//----- nvinfo : EIATTR_MIN_STACK_SIZE
	.align		4
.L_19:
        /*0078*/ 	.byte	0x04, 0x12
        /*007a*/ 	.short	(.L_21 - .L_20)
	.align		4
.L_20:
        /*007c*/ 	.word	index@(_Z8kernelC4PdS_S_id)
        /*0080*/ 	.word	0x00000000


	//----- nvinfo : EIATTR_MIN_STACK_SIZE
	.align		4
.L_21:
        /*0084*/ 	.byte	0x04, 0x12
        /*0086*/ 	.short	(.L_23 - .L_22)
	.align		4
.L_22:
        /*0088*/ 	.word	index@(_Z8kernelC3PdS_S_id)
        /*008c*/ 	.word	0x00000000


	//----- nvinfo : EIATTR_MIN_STACK_SIZE
	.align		4
.L_23:
        /*0090*/ 	.byte	0x04, 0x12
        /*0092*/ 	.short	(.L_25 - .L_24)
	.align		4
.L_24:
        /*0094*/ 	.word	index@(_Z8kernelC2PdS_S_id)
        /*0098*/ 	.word	0x00000000


	//----- nvinfo : EIATTR_MIN_STACK_SIZE
	.align		4
.L_25:
        /*009c*/ 	.byte	0x04, 0x12
        /*009e*/ 	.short	(.L_27 - .L_26)
	.align		4
.L_26:
        /*00a0*/ 	.word	index@(_Z8kernelC1PdS_S_id)
        /*00a4*/ 	.word	0x00000000


	//----- nvinfo : EIATTR_MIN_STACK_SIZE
	.align		4
.L_27:
        /*00a8*/ 	.byte	0x04, 0x12
        /*00aa*/ 	.short	(.L_29 - .L_28)
	.align		4
.L_28:
        /*00ac*/ 	.word	index@(_Z21matrix_multiplicationPdS_S_i)
        /*00b0*/ 	.word	0x00000000
.L_29:


//--------------------- .nv.compat                --------------------------
	.section	.nv.compat,"",@"SHT_CUDA_COMPAT_INFO"
	.align	4
        /*0000*/ 	.byte	0x02, 0x09, 0x00, 0x00, 0x02, 0x02, 0x01, 0x00, 0x02, 0x05, 0x05, 0x00, 0x03, 0x07, 0x01, 0x01
        /*0010*/ 	.byte	0x02, 0x03, 0x00, 0x00, 0x02, 0x06, 0x01, 0x00, 0x04, 0x0b, 0x08, 0x00, 0x01, 0x00, 0x00, 0x00
        /*0020*/ 	.byte	0x00, 0x00, 0x00, 0x00


//--------------------- .nv.info._Z8kernelC4PdS_S_id --------------------------
	.section	.nv.info._Z8kernelC4PdS_S_id,"",@"SHT_CUDA_INFO"
	.sectionflags	@""
	.align	4


	//----- nvinfo : EIATTR_CUDA_API_VERSION
	.align		4
        /*0000*/ 	.byte	0x04, 0x37
        /*0002*/ 	.short	(.L_31 - .L_30)
.L_30:
        /*0004*/ 	.word	0x00000082


	//----- nvinfo : EIATTR_KPARAM_INFO
	.align		4
.L_31:
        /*0008*/ 	.byte	0x04, 0x17
        /*000a*/ 	.short	(.L_33 - .L_32)
.L_32:
        /*000c*/ 	.word	0x00000000
        /*0010*/ 	.short	0x0004
        /*0012*/ 	.short	0x0020
        /*0014*/ 	.byte	0x00, 0xf0, 0x21, 0x00


	//----- nvinfo : EIATTR_KPARAM_INFO
	.align		4
.L_33:
        /*0018*/ 	.byte	0x04, 0x17
        /*001a*/ 	.short	(.L_35 - .L_34)
.L_34:
        /*001c*/ 	.word	0x00000000
        /*0020*/ 	.short	0x0003
        /*0022*/ 	.short	0x0018
        /*0024*/ 	.byte	0x00, 0xf0, 0x11, 0x00


	//----- nvinfo : EIATTR_KPARAM_INFO
	.align		4
.L_35:
        /*0028*/ 	.byte	0x04, 0x17
        /*002a*/ 	.short	(.L_37 - .L_36)
.L_36:
        /*002c*/ 	.word	0x00000000
        /*0030*/ 	.short	0x0002
        /*0032*/ 	.short	0x0010
        /*0034*/ 	.byte	0x00, 0xf5, 0x21, 0x00


	//----- nvinfo : EIATTR_KPARAM_INFO
	.align		4
.L_37:
        /*0038*/ 	.byte	0x04, 0x17
        /*003a*/ 	.short	(.L_39 - .L_38)
.L_38:
        /*003c*/ 	.word	0x00000000
        /*0040*/ 	.short	0x0001
        /*0042*/ 	.short	0x0008
        /*0044*/ 	.byte	0x00, 0xf5, 0x21, 0x00


	//----- nvinfo : EIATTR_KPARAM_INFO
	.align		4
.L_39:
        /*0048*/ 	.byte	0x04, 0x17
        /*004a*/ 	.short	(.L_41 - .L_40)
.L_40:
        /*004c*/ 	.word	0x00000000
        /*0050*/ 	.short	0x0000
        /*0052*/ 	.short	0x0000
        /*0054*/ 	.byte	0x00, 0xf5, 0x21, 0x00


	//----- nvinfo : EIATTR_SPARSE_MMA_MASK
	.align		4
.L_41:
        /*0058*/ 	.byte	0x03, 0x50
        /*005a*/ 	.short	0x0000


	//----- nvinfo : EIATTR_MAXREG_COUNT
	.align		4
        /*005c*/ 	.byte	0x03, 0x1b
        /*005e*/ 	.short	0x00ff


	//----- nvinfo : EIATTR_MERCURY_ISA_VERSION
	.align		4
        /*0060*/ 	.byte	0x03, 0x5f
        /*0062*/ 	.short	0x0101


	//----- nvinfo : EIATTR_VRC_CTA_INIT_COUNT
	.align		4
        /*0064*/ 	.byte	0x02, 0x4a
	.zero		1
	.zero		1


	//----- nvinfo : EIATTR_EXIT_INSTR_OFFSETS
	.align		4
        /*0068*/ 	.byte	0x04, 0x1c
        /*006a*/ 	.short	(.L_43 - .L_42)


	//   ....[0]....
.L_42:
        /*006c*/ 	.word	0x00000110


	//   ....[1]....
        /*0070*/ 	.word	0x00000920


	//----- nvinfo : EIATTR_CBANK_PARAM_SIZE
	.align		4
.L_43:
        /*0074*/ 	.byte	0x03, 0x19
        /*0076*/ 	.short	0x0028


	//----- nvinfo : EIATTR_PARAM_CBANK
	.align		4
        /*0078*/ 	.byte	0x04, 0x0a
        /*007a*/ 	.short	(.L_45 - .L_44)
	.align		4
.L_44:
        /*007c*/ 	.word	index@(.nv.constant0._Z8kernelC4PdS_S_id)
        /*0080*/ 	.short	0x0380
        /*0082*/ 	.short	0x0028


	//----- nvinfo : EIATTR_SW_WAR
	.align		4
.L_45:
        /*0084*/ 	.byte	0x04, 0x36
        /*0086*/ 	.short	(.L_47 - .L_46)
.L_46:
        /*0088*/ 	.word	0x00000008
.L_47:


//--------------------- .nv.info._Z8kernelC3PdS_S_id --------------------------
	.section	.nv.info._Z8kernelC3PdS_S_id,"",@"SHT_CUDA_INFO"
	.sectionflags	@""
	.align	4


	//----- nvinfo : EIATTR_CUDA_API_VERSION
	.align		4
        /*0000*/ 	.byte	0x04, 0x37
        /*0002*/ 	.short	(.L_49 - .L_48)
.L_48:
        /*0004*/ 	.word	0x00000082


	//----- nvinfo : EIATTR_KPARAM_INFO
	.align		4
.L_49:
        /*0008*/ 	.byte	0x04, 0x17
        /*000a*/ 	.short	(.L_51 - .L_50)
.L_50:
        /*000c*/ 	.word	0x00000000
        /*0010*/ 	.short	0x0004
        /*0012*/ 	.short	0x0020
        /*0014*/ 	.byte	0x00, 0xf0, 0x21, 0x00


	//----- nvinfo : EIATTR_KPARAM_INFO
	.align		4
.L_51:
        /*0018*/ 	.byte	0x04, 0x17
        /*001a*/ 	.short	(.L_53 - .L_52)
.L_52:
        /*001c*/ 	.word	0x00000000
        /*0020*/ 	.short	0x0003
        /*0022*/ 	.short	0x0018
        /*0024*/ 	.byte	0x00, 0xf0, 0x11, 0x00


	//----- nvinfo : EIATTR_KPARAM_INFO
	.align		4
.L_53:
        /*0028*/ 	.byte	0x04, 0x17
        /*002a*/ 	.short	(.L_55 - .L_54)
.L_54:
        /*002c*/ 	.word	0x00000000
        /*0030*/ 	.short	0x0002
        /*0032*/ 	.short	0x0010
        /*0034*/ 	.byte	0x00, 0xf5, 0x21, 0x00


	//----- nvinfo : EIATTR_KPARAM_INFO
	.align		4
.L_55:
        /*0038*/ 	.byte	0x04, 0x17
        /*003a*/ 	.short	(.L_57 - .L_56)
.L_56:
        /*003c*/ 	.word	0x00000000
        /*0040*/ 	.short	0x0001
        /*0042*/ 	.short	0x0008
        /*0044*/ 	.byte	0x00, 0xf5, 0x21, 0x00


	//----- nvinfo : EIATTR_KPARAM_INFO
	.align		4
.L_57:
        /*0048*/ 	.byte	0x04, 0x17
        /*004a*/ 	.short	(.L_59 - .L_58)
.L_58:
        /*004c*/ 	.word	0x00000000
        /*0050*/ 	.short	0x0000
        /*0052*/ 	.short	0x0000
        /*0054*/ 	.byte	0x00, 0xf5, 0x21, 0x00


	//----- nvinfo : EIATTR_SPARSE_MMA_MASK
	.align		4
.L_59:
        /*0058*/ 	.byte	0x03, 0x50
        /*005a*/ 	.short	0x0000


	//----- nvinfo : EIATTR_MAXREG_COUNT
	.align		4
        /*005c*/ 	.byte	0x03, 0x1b
        /*005e*/ 	.short	0x00ff


	//----- nvinfo : EIATTR_MERCURY_ISA_VERSION
	.align		4
        /*0060*/ 	.byte	0x03, 0x5f
        /*0062*/ 	.short	0x0101


	//----- nvinfo : EIATTR_VRC_CTA_INIT_COUNT
	.align		4
        /*0064*/ 	.byte	0x02, 0x4a
	.zero		1
	.zero		1


	//----- nvinfo : EIATTR_EXIT_INSTR_OFFSETS
	.align		4
        /*0068*/ 	.byte	0x04, 0x1c
        /*006a*/ 	.short	(.L_61 - .L_60)


	//   ....[0]....
.L_60:
        /*006c*/ 	.word	0x00000100


	//   ....[1]....
        /*0070*/ 	.word	0x00000140


	//   ....[2]....
        /*0074*/ 	.word	0x00000950


	//----- nvinfo : EIATTR_CBANK_PARAM_SIZE
	.align		4
.L_61:
        /*0078*/ 	.byte	0x03, 0x19
        /*007a*/ 	.short	0x0028


	//----- nvinfo : EIATTR_PARAM_CBANK
	.align		4
        /*007c*/ 	.byte	0x04, 0x0a
        /*007e*/ 	.short	(.L_63 - .L_62)
	.align		4
.L_62:
        /*0080*/ 	.word	index@(.nv.constant0._Z8kernelC3PdS_S_id)
        /*0084*/ 	.short	0x0380
        /*0086*/ 	.short	0x0028


	//----- nvinfo : EIATTR_SW_WAR
	.align		4
.L_63:
        /*0088*/ 	.byte	0x04, 0x36
        /*008a*/ 	.short	(.L_65 - .L_64)
.L_64:
        /*008c*/ 	.word	0x00000008
.L_65:


//--------------------- .nv.info._Z8kernelC2PdS_S_id --------------------------
	.section	.nv.info._Z8kernelC2PdS_S_id,"",@"SHT_CUDA_INFO"
	.sectionflags	@""
	.align	4


	//----- nvinfo : EIATTR_CUDA_API_VERSION
	.align		4
        /*0000*/ 	.byte	0x04, 0x37
        /*0002*/ 	.short	(.L_67 - .L_66)
.L_66:
        /*0004*/ 	.word	0x00000082


	//----- nvinfo : EIATTR_KPARAM_INFO
	.align		4
.L_67:
        /*0008*/ 	.byte	0x04, 0x17
        /*000a*/ 	.short	(.L_69 - .L_68)
.L_68:
        /*000c*/ 	.word	0x00000000
        /*0010*/ 	.short	0x0004
        /*0012*/ 	.short	0x0020
        /*0014*/ 	.byte	0x00, 0xf0, 0x21, 0x00


	//----- nvinfo : EIATTR_KPARAM_INFO
	.align		4
.L_69:
        /*0018*/ 	.byte	0x04, 0x17
        /*001a*/ 	.short	(.L_71 - .L_70)
.L_70:
        /*001c*/ 	.word	0x00000000
        /*0020*/ 	.short	0x0003
        /*0022*/ 	.short	0x0018
        /*0024*/ 	.byte	0x00, 0xf0, 0x11, 0x00


	//----- nvinfo : EIATTR_KPARAM_INFO
	.align		4
.L_71:
        /*0028*/ 	.byte	0x04, 0x17
        /*002a*/ 	.short	(.L_73 - .L_72)
.L_72:
        /*002c*/ 	.word	0x00000000
        /*0030*/ 	.short	0x0002
        /*0032*/ 	.short	0x0010
        /*0034*/ 	.byte	0x00, 0xf5, 0x21, 0x00


	//----- nvinfo : EIATTR_KPARAM_INFO
	.align		4
.L_73:
        /*0038*/ 	.byte	0x04, 0x17
        /*003a*/ 	.short	(.L_75 - .L_74)
.L_74:
        /*003c*/ 	.word	0x00000000
        /*0040*/ 	.short	0x0001
        /*0042*/ 	.short	0x0008
        /*0044*/ 	.byte	0x00, 0xf5, 0x21, 0x00


	//----- nvinfo : EIATTR_KPARAM_INFO
	.align		4
.L_75:
        /*0048*/ 	.byte	0x04, 0x17
        /*004a*/ 	.short	(.L_77 - .L_76)
.L_76:
        /*004c*/ 	.word	0x00000000
        /*0050*/ 	.short	0x0000
        /*0052*/ 	.short	0x0000
        /*0054*/ 	.byte	0x00, 0xf5, 0x21, 0x00


	//----- nvinfo : EIATTR_SPARSE_MMA_MASK
	.align		4
.L_77:
        /*0058*/ 	.byte	0x03, 0x50
        /*005a*/ 	.short	0x0000


	//----- nvinfo : EIATTR_MAXREG_COUNT
	.align		4
        /*005c*/ 	.byte	0x03, 0x1b
        /*005e*/ 	.short	0x00ff


	//----- nvinfo : EIATTR_MERCURY_ISA_VERSION
	.align		4
        /*0060*/ 	.byte	0x03, 0x5f
        /*0062*/ 	.short	0x0101


	//----- nvinfo : EIATTR_VRC_CTA_INIT_COUNT
	.align		4
        /*0064*/ 	.byte	0x02, 0x4a
	.zero		1
	.zero		1


	//----- nvinfo : EIATTR_EXIT_INSTR_OFFSETS
	.align		4
        /*0068*/ 	.byte	0x04, 0x1c
        /*006a*/ 	.short	(.L_79 - .L_78)


	//   ....[0]....
.L_78:
        /*006c*/ 	.word	0x000000f0


	//   ....[1]....
        /*0070*/ 	.word	0x00000140


	//   ....[2]....
        /*0074*/ 	.word	0x00000950


	//----- nvinfo : EIATTR_CBANK_PARAM_SIZE
	.align		4
.L_79:
        /*0078*/ 	.byte	0x03, 0x19
        /*007a*/ 	.short	0x0028


	//----- nvinfo : EIATTR_PARAM_CBANK
	.align		4
        /*007c*/ 	.byte	0x04, 0x0a
        /*007e*/ 	.short	(.L_81 - .L_80)
	.align		4
.L_80:
        /*0080*/ 	.word	index@(.nv.constant0._Z8kernelC2PdS_S_id)
        /*0084*/ 	.short	0x0380
        /*0086*/ 	.short	0x0028


	//----- nvinfo : EIATTR_SW_WAR
	.align		4
.L_81:
        /*0088*/ 	.byte	0x04, 0x36
        /*008a*/ 	.short	(.L_83 - .L_82)
.L_82:
        /*008c*/ 	.word	0x00000008
.L_83:


//--------------------- .nv.info._Z8kernelC1PdS_S_id --------------------------
	.section	.nv.info._Z8kernelC1PdS_S_id,"",@"SHT_CUDA_INFO"
	.sectionflags	@""
	.align	4


	//----- nvinfo : EIATTR_CUDA_API_VERSION
	.align		4
        /*0000*/ 	.byte	0x04, 0x37
        /*0002*/ 	.short	(.L_85 - .L_84)
.L_84:
        /*0004*/ 	.word	0x00000082


	//----- nvinfo : EIATTR_KPARAM_INFO
	.align		4
.L_85:
        /*0008*/ 	.byte	0x04, 0x17
        /*000a*/ 	.short	(.L_87 - .L_86)
.L_86:
        /*000c*/ 	.word	0x00000000
        /*0010*/ 	.short	0x0004
        /*0012*/ 	.short	0x0020
        /*0014*/ 	.byte	0x00, 0xf0, 0x21, 0x00


	//----- nvinfo : EIATTR_KPARAM_INFO
	.align		4
.L_87:
        /*0018*/ 	.byte	0x04, 0x17
        /*001a*/ 	.short	(.L_89 - .L_88)
.L_88:
        /*001c*/ 	.word	0x00000000
        /*0020*/ 	.short	0x0003
        /*0022*/ 	.short	0x0018
        /*0024*/ 	.byte	0x00, 0xf0, 0x11, 0x00


	//----- nvinfo : EIATTR_KPARAM_INFO
	.align		4
.L_89:
        /*0028*/ 	.byte	0x04, 0x17
        /*002a*/ 	.short	(.L_91 - .L_90)
.L_90:
        /*002c*/ 	.word	0x00000000
        /*0030*/ 	.short	0x0002
        /*0032*/ 	.short	0x0010
        /*0034*/ 	.byte	0x00, 0xf5, 0x21, 0x00


	//----- nvinfo : EIATTR_KPARAM_INFO
	.align		4
.L_91:
        /*0038*/ 	.byte	0x04, 0x17
        /*003a*/ 	.short	(.L_93 - .L_92)
.L_92:
        /*003c*/ 	.word	0x00000000
        /*0040*/ 	.short	0x0001
        /*0042*/ 	.short	0x0008
        /*0044*/ 	.byte	0x00, 0xf5, 0x21, 0x00


	//----- nvinfo : EIATTR_KPARAM_INFO
	.align		4
.L_93:
        /*0048*/ 	.byte	0x04, 0x17
        /*004a*/ 	.short	(.L_95 - .L_94)
.L_94:
        /*004c*/ 	.word	0x00000000
        /*0050*/ 	.short	0x0000
        /*0052*/ 	.short	0x0000
        /*0054*/ 	.byte	0x00, 0xf5, 0x21, 0x00


	//----- nvinfo : EIATTR_SPARSE_MMA_MASK
	.align		4
.L_95:
        /*0058*/ 	.byte	0x03, 0x50
        /*005a*/ 	.short	0x0000


	//----- nvinfo : EIATTR_MAXREG_COUNT
	.align		4
        /*005c*/ 	.byte	0x03, 0x1b
        /*005e*/ 	.short	0x00ff


	//----- nvinfo : EIATTR_MERCURY_ISA_VERSION
	.align		4
        /*0060*/ 	.byte	0x03, 0x5f
        /*0062*/ 	.short	0x0101


	//----- nvinfo : EIATTR_VRC_CTA_INIT_COUNT
	.align		4
        /*0064*/ 	.byte	0x02, 0x4a
	.zero		1
	.zero		1


	//----- nvinfo : EIATTR_EXIT_INSTR_OFFSETS
	.align		4
        /*0068*/ 	.byte	0x04, 0x1c
        /*006a*/ 	.short	(.L_97 - .L_96)


	//   ....[0]....
.L_96:
        /*006c*/ 	.word	0x00000100


	//   ....[1]....
        /*0070*/ 	.word	0x00000910


	//----- nvinfo : EIATTR_CBANK_PARAM_SIZE
	.align		4
.L_97:
        /*0074*/ 	.byte	0x03, 0x19
        /*0076*/ 	.short	0x0028


	//----- nvinfo : EIATTR_PARAM_CBANK
	.align		4
        /*0078*/ 	.byte	0x04, 0x0a
        /*007a*/ 	.short	(.L_99 - .L_98)
	.align		4
.L_98:
        /*007c*/ 	.word	index@(.nv.constant0._Z8kernelC1PdS_S_id)
        /*0080*/ 	.short	0x0380
        /*0082*/ 	.short	0x0028


	//----- nvinfo : EIATTR_SW_WAR
	.align		4
.L_99:
        /*0084*/ 	.byte	0x04, 0x36
        /*0086*/ 	.short	(.L_101 - .L_100)
.L_100:
        /*0088*/ 	.word	0x00000008
.L_101:


//--------------------- .nv.info._Z21matrix_multiplicationPdS_S_i --------------------------
	.section	.nv.info._Z21matrix_multiplicationPdS_S_i,"",@"SHT_CUDA_INFO"
	.sectionflags	@""
	.align	4


	//----- nvinfo : EIATTR_CUDA_API_VERSION
	.align		4
        /*0000*/ 	.byte	0x04, 0x37
        /*0002*/ 	.short	(.L_103 - .L_102)
.L_102:
        /*0004*/ 	.word	0x00000082


	//----- nvinfo : EIATTR_KPARAM_INFO
	.align		4
.L_103:
        /*0008*/ 	.byte	0x04, 0x17
        /*000a*/ 	.short	(.L_105 - .L_104)
.L_104:
        /*000c*/ 	.word	0x00000000
        /*0010*/ 	.short	0x0003
        /*0012*/ 	.short	0x0018
        /*0014*/ 	.byte	0x00, 0xf0, 0x11, 0x00


	//----- nvinfo : EIATTR_KPARAM_INFO
	.align		4
.L_105:
        /*0018*/ 	.byte	0x04, 0x17
        /*001a*/ 	.short	(.L_107 - .L_106)
.L_106:
        /*001c*/ 	.word	0x00000000
        /*0020*/ 	.short	0x0002
        /*0022*/ 	.short	0x0010
        /*0024*/ 	.byte	0x00, 0xf5, 0x21, 0x00


	//----- nvinfo : EIATTR_KPARAM_INFO
	.align		4
.L_107:
        /*0028*/ 	.byte	0x04, 0x17
        /*002a*/ 	.short	(.L_109 - .L_108)
.L_108:
        /*002c*/ 	.word	0x00000000
        /*0030*/ 	.short	0x0001
        /*0032*/ 	.short	0x0008
        /*0034*/ 	.byte	0x00, 0xf5, 0x21, 0x00


	//----- nvinfo : EIATTR_KPARAM_INFO
	.align		4
.L_109:
        /*0038*/ 	.byte	0x04, 0x17
        /*003a*/ 	.short	(.L_111 - .L_110)
.L_110:
        /*003c*/ 	.word	0x00000000
        /*0040*/ 	.short	0x0000
        /*0042*/ 	.short	0x0000
        /*0044*/ 	.byte	0x00, 0xf5, 0x21, 0x00


	//----- nvinfo : EIATTR_SPARSE_MMA_MASK
	.align		4
.L_111:
        /*0048*/ 	.byte	0x03, 0x50
        /*004a*/ 	.short	0x0000


	//----- nvinfo : EIATTR_MAXREG_COUNT
	.align		4
        /*004c*/ 	.byte	0x03, 0x1b
        /*004e*/ 	.short	0x00ff


	//----- nvinfo : EIATTR_MERCURY_ISA_VERSION
	.align		4
        /*0050*/ 	.byte	0x03, 0x5f
        /*0052*/ 	.short	0x0101


	//----- nvinfo : EIATTR_VRC_CTA_INIT_COUNT
	.align		4
        /*0054*/ 	.byte	0x02, 0x4a
	.zero		1
	.zero		1


	//----- nvinfo : EIATTR_EXIT_INSTR_OFFSETS
	.align		4
        /*0058*/ 	.byte	0x04, 0x1c
        /*005a*/ 	.short	(.L_113 - .L_112)


	//   ....[0]....
.L_112:
        /*005c*/ 	.word	0x000000c0


	//   ....[1]....
        /*0060*/ 	.word	0x00000ad0


	//----- nvinfo : EIATTR_CBANK_PARAM_SIZE
	.align		4
.L_113:
        /*0064*/ 	.byte	0x03, 0x19
        /*0066*/ 	.short	0x001c


	//----- nvinfo : EIATTR_PARAM_CBANK
	.align		4
        /*0068*/ 	.byte	0x04, 0x0a
        /*006a*/ 	.short	(.L_115 - .L_114)
	.align		4
.L_114:
        /*006c*/ 	.word	index@(.nv.constant0._Z21matrix_multiplicationPdS_S_i)
        /*0070*/ 	.short	0x0380
        /*0072*/ 	.short	0x001c


	//----- nvinfo : EIATTR_SW_WAR
	.align		4
.L_115:
        /*0074*/ 	.byte	0x04, 0x36
        /*0076*/ 	.short	(.L_117 - .L_116)
.L_116:
        /*0078*/ 	.word	0x00000008
.L_117:


//--------------------- .nv.callgraph             --------------------------
	.section	.nv.callgraph,"",@"SHT_CUDA_CALLGRAPH"
	.align	4
	.sectionentsize	8
	.align		4
        /*0000*/ 	.word	0x00000000
	.align		4
        /*0004*/ 	.word	0xffffffff
	.align		4
        /*0008*/ 	.word	0x00000000
	.align		4
        /*000c*/ 	.word	0xfffffffe
	.align		4
        /*0010*/ 	.word	0x00000000
	.align		4
        /*0014*/ 	.word	0xfffffffd
	.align		4
        /*0018*/ 	.word	0x00000000
	.align		4
        /*001c*/ 	.word	0xfffffffc


//--------------------- .text._Z8kernelC4PdS_S_id --------------------------
	.section	.text._Z8kernelC4PdS_S_id,"ax",@progbits
	.align	128
        .global         _Z8kernelC4PdS_S_id
        .type           _Z8kernelC4PdS_S_id,@function
        .size           _Z8kernelC4PdS_S_id,(.L_x_25 - _Z8kernelC4PdS_S_id)
        .other          _Z8kernelC4PdS_S_id,@"STO_CUDA_ENTRY STV_DEFAULT"
_Z8kernelC4PdS_S_id:
.text._Z8kernelC4PdS_S_id:
[----:B------:R-:W-:Y:S08]  /*0000*/  LDC R1, c[0x0][0x37c] ;  /* 0x0000df00ff017b82 */ /* 0x000ff00000000800 */
[----:B------:R-:W0:Y:S01]  /*0010*/  LDC R0, c[0x0][0x398] ;  /* 0x0000e600ff007b82 */ /* 0x000e220000000800 */
[----:B------:R-:W1:Y:S01]  /*0020*/  S2R R9, SR_TID.Y ;  /* 0x0000000000097919 */ /* 0x000e620000002200 */
[----:B------:R-:W2:Y:S06]  /*0030*/  S2R R11, SR_TID.X ;  /* 0x00000000000b7919 */ /* 0x000eac0000002100 */
[----:B------:R-:W3:Y:S08]  /*0040*/  LDC.64 R4, c[0x0][0x3a0] ;  /* 0x0000e800ff047b82 */ /* 0x000ef00000000a00 */
[----:B------:R-:W1:Y:S01]  /*0050*/  LDC R8, c[0x0][0x364] ;  /* 0x0000d900ff087b82 */ /* 0x000e620000000800 */
[----:B0-----:R-:W0:Y:S07]  /*0060*/  I2F.F64 R2, R0 ;  /* 0x0000000000027312 */ /* 0x001e2e0000201c00 */
[----:B------:R-:W1:Y:S01]  /*0070*/  S2UR UR4, SR_CTAID.Y ;  /* 0x00000000000479c3 */ /* 0x000e620000002600 */
[----:B---3--:R-:W-:-:S07]  /*0080*/  DADD R4, -R4, 1 ;  /* 0x3ff0000004047429 */ /* 0x008fce0000000100 */
[----:B------:R-:W2:Y:S01]  /*0090*/  S2UR UR5, SR_CTAID.X ;  /* 0x00000000000579c3 */ /* 0x000ea20000002500 */
[----:B0-----:R-:W-:-:S07]  /*00a0*/  DMUL R6, R2, R4 ;  /* 0x0000000402067228 */ /* 0x001fce0000000000 */
[----:B------:R-:W2:Y:S01]  /*00b0*/  LDC R10, c[0x0][0x360] ;  /* 0x0000d800ff0a7b82 */ /* 0x000ea20000000800 */
[----:B------:R-:W0:Y:S01]  /*00c0*/  F2I.F64.TRUNC R2, R6 ;  /* 0x0000000600027311 */ /* 0x000e22000030d100 */
[----:B-1----:R-:W-:Y:S02]  /*00d0*/  IMAD R3, R8, UR4, R9 ;  /* 0x0000000408037c24 */ /* 0x002fe4000f8e0209 */
[----:B--2---:R-:W-:-:S05]  /*00e0*/  IMAD R5, R10, UR5, R11 ;  /* 0x000000050a057c24 */ /* 0x004fca000f8e020b */
[----:B------:R-:W-:-:S04]  /*00f0*/  VIMNMX R9, PT, PT, R3, R5, !PT ;  /* 0x0000000503097248 */ /* 0x000fc80007fe0100 */
[----:B0-----:R-:W-:-:S13]  /*0100*/  ISETP.GE.AND P0, PT, R9, R2, PT ;  /* 0x000000020900720c */ /* 0x001fda0003f06270 */
[----:B------:R-:W-:Y:S05]  /*0110*/  @P0 EXIT ;  /* 0x000000000000094d */ /* 0x000fea0003800000 */
[----:B------:R-:W-:Y:S01]  /*0120*/  ISETP.GE.AND P0, PT, R0, 0x1, PT ;  /* 0x000000010000780c */ /* 0x000fe20003f06270 */
[----:B------:R-:W0:Y:S01]  /*0130*/  LDCU.64 UR4, c[0x0][0x358] ;  /* 0x00006b00ff0477ac */ /* 0x000e220008000a00 */
[----:B------:R-:W-:-:S11]  /*0140*/  CS2R R18, SRZ ;  /* 0x0000000000127805 */ /* 0x000fd6000001ff00 */
[----:B------:R-:W-:Y:S05]  /*0150*/  @!P0 BRA `(.L_x_0) ;  /* 0x0000000400e08947 */ /* 0x000fea0003800000 */
[C---:B------:R-:W-:Y:S01]  /*0160*/  ISETP.GE.U32.AND P1, PT, R0.reuse, 0x8, PT ;  /* 0x000000080000780c */ /* 0x040fe20003f26070 */
[----:B------:R-:W-:Y:S01]  /*0170*/  IMAD R6, R3, R0, RZ ;  /* 0x0000000003067224 */ /* 0x000fe200078e02ff */
[----:B------:R-:W-:Y:S02]  /*0180*/  LOP3.LUT R4, R0, 0x7, RZ, 0xc0, !PT ;  /* 0x0000000700047812 */ /* 0x000fe400078ec0ff */
[----:B------:R-:W-:Y:S02]  /*0190*/  CS2R R18, SRZ ;  /* 0x0000000000127805 */ /* 0x000fe4000001ff00 */
[----:B------:R-:W-:Y:S02]  /*01a0*/  MOV R7, RZ ;  /* 0x000000ff00077202 */ /* 0x000fe40000000f00 */
[----:B------:R-:W-:-:S05]  /*01b0*/  ISETP.NE.AND P0, PT, R4, RZ, PT ;  /* 0x000000ff0400720c */ /* 0x000fca0003f05270 */
[----:B------:R-:W-:Y:S08]  /*01c0*/  @!P1 BRA `(.L_x_1) ;  /* 0x0000000000c49947 */ /* 0x000ff00003800000 */
[----:B------:R-:W1:Y:S01]  /*01d0*/  LDC.64 R8, c[0x0][0x380] ;  /* 0x0000e000ff087b82 */ /* 0x000e620000000a00 */
[----:B------:R-:W-:Y:S01]  /*01e0*/  LOP3.LUT R7, R0, 0x7ffffff8, RZ, 0xc0, !PT ;  /* 0x7ffffff800077812 */ /* 0x000fe200078ec0ff */
[----:B------:R-:W-:Y:S01]  /*01f0*/  IMAD.MOV.U32 R27, RZ, RZ, R5 ;  /* 0x000000ffff1b7224 */ /* 0x000fe200078e0005 */
[----:B------:R-:W-:-:S03]  /*0200*/  CS2R R18, SRZ ;  /* 0x0000000000127805 */ /* 0x000fc6000001ff00 */
[----:B------:R-:W-:Y:S02]  /*0210*/  IMAD.MOV R26, RZ, RZ, -R7 ;  /* 0x000000ffff1a7224 */ /* 0x000fe400078e0a07 */
[----:B-1----:R-:W-:-:S03]  /*0220*/  IMAD.WIDE.U32 R8, R6, 0x8, R8 ;  /* 0x0000000806087825 */ /* 0x002fc600078e0008 */
[----:B------:R-:W-:-:S04]  /*0230*/  IADD3 R10, P1, PT, R8, 0x20, RZ ;  /* 0x00000020080a7810 */ /* 0x000fc80007f3e0ff */
[----:B------:R-:W-:-:S09]  /*0240*/  IADD3.X R11, PT, PT, RZ, R9, RZ, P1, !PT ;  /* 0x00000009ff0b7210 */ /* 0x000fd20000ffe4ff */
.L_x_2:
[----:B------:R-:W1:Y:S01]  /*0250*/  LDC.64 R22, c[0x0][0x388] ;  /* 0x0000e200ff167b82 */ /* 0x000e620000000a00 */
[----:B------:R-:W-:Y:S01]  /*0260*/  MOV R8, R10 ;  /* 0x0000000a00087202 */ /* 0x000fe20000000f00 */
[----:B------:R-:W-:-:S05]  /*0270*/  IMAD.MOV.U32 R9, RZ, RZ, R11 ;  /* 0x000000ffff097224 */ /* 0x000fca00078e000b */
[----:B0-----:R-:W2:Y:S04]  /*0280*/  LDG.E.64 R14, desc[UR4][R8.64+-0x20] ;  /* 0xffffe004080e7981 */ /* 0x001ea8000c1e1b00 */
[----:B------:R-:W3:Y:S01]  /*0290*/  LDG.E.64 R10, desc[UR4][R8.64+-0x18] ;  /* 0xffffe804080a7981 */ /* 0x000ee2000c1e1b00 */
[----:B-1----:R-:W-:-:S05]  /*02a0*/  IMAD.WIDE R22, R27, 0x8, R22 ;  /* 0x000000081b167825 */ /* 0x002fca00078e0216 */
[----:B------:R-:W2:Y:S01]  /*02b0*/  LDG.E.64 R12, desc[UR4][R22.64] ;  /* 0x00000004160c7981 */ /* 0x000ea2000c1e1b00 */
[----:B------:R-:W-:-:S05]  /*02c0*/  IMAD.WIDE R28, R2, 0x8, R22 ;  /* 0x00000008021c7825 */ /* 0x000fca00078e0216 */
[----:B------:R-:W3:Y:S01]  /*02d0*/  LDG.E.64 R16, desc[UR4][R28.64] ;  /* 0x000000041c107981 */ /* 0x000ee2000c1e1b00 */
[C---:B------:R-:W-:Y:S01]  /*02e0*/  IMAD.WIDE R24, R2.reuse, 0x8, R28 ;  /* 0x0000000802187825 */ /* 0x040fe200078e021c */
[----:B--2---:R-:W-:Y:S02]  /*02f0*/  DFMA R18, R14, R12, R18 ;  /* 0x0000000c0e12722b */ /* 0x004fe40000000012 */
[----:B------:R-:W2:Y:S04]  /*0300*/  LDG.E.64 R14, desc[UR4][R8.64+-0x10] ;  /* 0xfffff004080e7981 */ /* 0x000ea8000c1e1b00 */
[----:B------:R-:W2:Y:S01]  /*0310*/  LDG.E.64 R12, desc[UR4][R24.64] ;  /* 0x00000004180c7981 */ /* 0x000ea2000c1e1b00 */
[----:B------:R-:W-:Y:S01]  /*0320*/  IMAD.WIDE R20, R2, 0x8, R24 ;  /* 0x0000000802147825 */ /* 0x000fe200078e0218 */
[----:B---3--:R-:W-:-:S02]  /*0330*/  DFMA R16, R10, R16, R18 ;  /* 0x000000100a10722b */ /* 0x008fc40000000012 */
[----:B------:R-:W3:Y:S04]  /*0340*/  LDG.E.64 R10, desc[UR4][R8.64+-0x8] ;  /* 0xfffff804080a7981 */ /* 0x000ee8000c1e1b00 */
        /* <DEDUP_REMOVED lines=9> */
[----:B------:R-:W-:-:S03]  /*03e0*/  IMAD.WIDE R24, R2, 0x8, R28 ;  /* 0x0000000802187825 */ /* 0x000fc600078e021c */
[----:B------:R-:W4:Y:S01]  /*03f0*/  LDG.E.64 R22, desc[UR4][R8.64+0x18] ;  /* 0x0000180408167981 */ /* 0x000f22000c1e1b00 */
[----:B------:R-:W-:-:S06]  /*0400*/  IMAD.WIDE R20, R2, 0x8, R24 ;  /* 0x0000000802147825 */ /* 0x000fcc00078e0218 */
[----:B------:R-:W4:Y:S01]  /*0410*/  LDG.E.64 R20, desc[UR4][R20.64] ;  /* 0x0000000414147981 */ /* 0x000f22000c1e1b00 */
[----:B--2---:R-:W-:-:S03]  /*0420*/  DFMA R14, R16, R14, R18 ;  /* 0x0000000e100e722b */ /* 0x004fc60000000012 */
[----:B------:R-:W2:Y:S04]  /*0430*/  LDG.E.64 R16, desc[UR4][R8.64+0x10] ;  /* 0x0000100408107981 */ /* 0x000ea8000c1e1b00 */
[----:B------:R-:W2:Y:S01]  /*0440*/  LDG.E.64 R18, desc[UR4][R24.64] ;  /* 0x0000000418127981 */ /* 0x000ea2000c1e1b00 */
[----:B------:R-:W-:Y:S01]  /*0450*/  IADD3 R26, PT, PT, R26, 0x8, RZ ;  /* 0x000000081a1a7810 */ /* 0x000fe20007ffe0ff */
[----:B---3--:R-:W-:-:S03]  /*0460*/  DFMA R10, R10, R12, R14 ;  /* 0x0000000c0a0a722b */ /* 0x008fc6000000000e */
[----:B------:R-:W-:Y:S02]  /*0470*/  ISETP.NE.AND P1, PT, R26, RZ, PT ;  /* 0x000000ff1a00720c */ /* 0x000fe40003f25270 */
[----:B------:R-:W-:-:S03]  /*0480*/  LEA R27, R2, R27, 0x3 ;  /* 0x0000001b021b7211 */ /* 0x000fc600078e18ff */
[----:B--2---:R-:W-:Y:S01]  /*0490*/  DFMA R18, R16, R18, R10 ;  /* 0x000000121012722b */ /* 0x004fe2000000000a */
[----:B------:R-:W-:-:S07]  /*04a0*/  IADD3 R10, P2, PT, R8, 0x40, RZ ;  /* 0x00000040080a7810 */ /* 0x000fce0007f5e0ff */
[----:B----4-:R-:W-:Y:S01]  /*04b0*/  DFMA R18, R22, R20, R18 ;  /* 0x000000141612722b */ /* 0x010fe20000000012 */
[----:B------:R-:W-:Y:S01]  /*04c0*/  IMAD.X R11, RZ, RZ, R9, P2 ;  /* 0x000000ffff0b7224 */ /* 0x000fe200010e0609 */
[----:B------:R-:W-:Y:S09]  /*04d0*/  @P1 BRA `(.L_x_2) ;  /* 0xfffffffc005c1947 */ /* 0x000ff2000383ffff */
.L_x_1:
[----:B------:R-:W-:Y:S05]  /*04e0*/  @!P0 BRA `(.L_x_0) ;  /* 0x0000000000fc8947 */ /* 0x000fea0003800000 */
[----:B------:R-:W-:Y:S02]  /*04f0*/  ISETP.GE.U32.AND P1, PT, R4, 0x4, PT ;  /* 0x000000040400780c */ /* 0x000fe40003f26070 */
[----:B------:R-:W-:-:S04]  /*0500*/  LOP3.LUT R26, R0, 0x3, RZ, 0xc0, !PT ;  /* 0x00000003001a7812 */ /* 0x000fc800078ec0ff */
[----:B------:R-:W-:-:S07]  /*0510*/  ISETP.NE.AND P0, PT, R26, RZ, PT ;  /* 0x000000ff1a00720c */ /* 0x000fce0003f05270 */
[----:B------:R-:W-:Y:S06]  /*0520*/  @!P1 BRA `(.L_x_3) ;  /* 0x00000000006c9947 */ /* 0x000fec0003800000 */
[----:B------:R-:W1:Y:S01]  /*0530*/  LDC.64 R24, c[0x0][0x380] ;  /* 0x0000e000ff187b82 */ /* 0x000e620000000a00 */
[----:B------:R-:W2:Y:S01]  /*0540*/  LDCU.64 UR6, c[0x0][0x380] ;  /* 0x00007000ff0677ac */ /* 0x000ea20008000a00 */
[C---:B------:R-:W-:Y:S01]  /*0550*/  IMAD.IADD R9, R6.reuse, 0x1, R7 ;  /* 0x0000000106097824 */ /* 0x040fe200078e0207 */
[-C--:B------:R-:W-:Y:S01]  /*0560*/  IADD3 R4, P1, PT, R6, R7.reuse, RZ ;  /* 0x0000000706047210 */ /* 0x080fe20007f3e0ff */
[----:B------:R-:W-:-:S04]  /*0570*/  IMAD R13, R2, R7, R5 ;  /* 0x00000007020d7224 */ /* 0x000fc800078e0205 */
[----:B------:R-:W3:Y:S01]  /*0580*/  LDC.64 R10, c[0x0][0x388] ;  /* 0x0000e200ff0a7b82 */ /* 0x000ee20000000a00 */
[----:B-1----:R-:W-:-:S06]  /*0590*/  IMAD.WIDE.U32 R24, R9, 0x8, R24 ;  /* 0x0000000809187825 */ /* 0x002fcc00078e0018 */
[----:B0-----:R-:W4:Y:S01]  /*05a0*/  LDG.E.64 R24, desc[UR4][R24.64] ;  /* 0x0000000418187981 */ /* 0x001f22000c1e1b00 */
[----:B---3--:R-:W-:Y:S01]  /*05b0*/  IMAD.WIDE R10, R13, 0x8, R10 ;  /* 0x000000080d0a7825 */ /* 0x008fe200078e020a */
[----:B------:R-:W-:Y:S02]  /*05c0*/  IADD3.X R13, PT, PT, RZ, RZ, RZ, P1, !PT ;  /* 0x000000ffff0d7210 */ /* 0x000fe40000ffe4ff */
[----:B--2---:R-:W-:Y:S02]  /*05d0*/  LEA R28, P1, R4, UR6, 0x3 ;  /* 0x00000006041c7c11 */ /* 0x004fe4000f8218ff */
[----:B------:R-:W4:Y:S01]  /*05e0*/  LDG.E.64 R8, desc[UR4][R10.64] ;  /* 0x000000040a087981 */ /* 0x000f22000c1e1b00 */
[----:B------:R-:W-:Y:S01]  /*05f0*/  IMAD.WIDE R14, R2, 0x8, R10 ;  /* 0x00000008020e7825 */ /* 0x000fe200078e020a */
[----:B------:R-:W-:-:S05]  /*0600*/  LEA.HI.X R29, R4, UR7, R13, 0x3, P1 ;  /* 0x00000007041d7c11 */ /* 0x000fca00088f1c0d */
[----:B------:R-:W2:Y:S01]  /*0610*/  LDG.E.64 R12, desc[UR4][R28.64+0x8] ;  /* 0x000008041c0c7981 */ /* 0x000ea2000c1e1b00 */
[----:B------:R-:W-:-:S03]  /*0620*/  IMAD.WIDE R20, R2, 0x8, R14 ;  /* 0x0000000802147825 */ /* 0x000fc600078e020e */
[----:B------:R-:W2:Y:S04]  /*0630*/  LDG.E.64 R10, desc[UR4][R14.64] ;  /* 0x000000040e0a7981 */ /* 0x000ea8000c1e1b00 */
[----:B------:R-:W3:Y:S01]  /*0640*/  LDG.E.64 R16, desc[UR4][R20.64] ;  /* 0x0000000414107981 */ /* 0x000ee2000c1e1b00 */
[----:B------:R-:W-:-:S03]  /*0650*/  IMAD.WIDE R22, R2, 0x8, R20 ;  /* 0x0000000802167825 */ /* 0x000fc600078e0214 */
[----:B------:R-:W3:Y:S04]  /*0660*/  LDG.E.64 R14, desc[UR4][R28.64+0x10] ;  /* 0x000010041c0e7981 */ /* 0x000ee8000c1e1b00 */
[----:B------:R-:W5:Y:S04]  /*0670*/  LDG.E.64 R20, desc[UR4][R28.64+0x18] ;  /* 0x000018041c147981 */ /* 0x000f68000c1e1b00 */
[----:B------:R-:W5:Y:S01]  /*0680*/  LDG.E.64 R22, desc[UR4][R22.64] ;  /* 0x0000000416167981 */ /* 0x000f62000c1e1b00 */
[----:B------:R-:W-:Y:S01]  /*0690*/  VIADD R7, R7, 0x4 ;  /* 0x0000000407077836 */ /* 0x000fe20000000000 */
[----:B----4-:R-:W-:-:S08]  /*06a0*/  DFMA R8, R24, R8, R18 ;  /* 0x000000081808722b */ /* 0x010fd00000000012 */
[----:B--2---:R-:W-:-:S08]  /*06b0*/  DFMA R8, R12, R10, R8 ;  /* 0x0000000a0c08722b */ /* 0x004fd00000000008 */
[----:B---3--:R-:W-:-:S08]  /*06c0*/  DFMA R8, R14, R16, R8 ;  /* 0x000000100e08722b */ /* 0x008fd00000000008 */
[----:B-----5:R-:W-:-:S11]  /*06d0*/  DFMA R18, R20, R22, R8 ;  /* 0x000000161412722b */ /* 0x020fd60000000008 */
.L_x_3:
[----:B------:R-:W-:Y:S05]  /*06e0*/  @!P0 BRA `(.L_x_0) ;  /* 0x00000000007c8947 */ /* 0x000fea0003800000 */
[----:B------:R-:W-:Y:S01]  /*06f0*/  ISETP.NE.AND P1, PT, R26, 0x1, PT ;  /* 0x000000011a00780c */ /* 0x000fe20003f25270 */
[----:B------:R-:W1:Y:S01]  /*0700*/  LDC.64 R12, c[0x0][0x380] ;  /* 0x0000e000ff0c7b82 */ /* 0x000e620000000a00 */
[----:B------:R-:W-:-:S04]  /*0710*/  LOP3.LUT R0, R0, 0x1, RZ, 0xc0, !PT ;  /* 0x0000000100007812 */ /* 0x000fc800078ec0ff */
[----:B------:R-:W-:-:S03]  /*0720*/  ISETP.NE.U32.AND P0, PT, R0, 0x1, PT ;  /* 0x000000010000780c */ /* 0x000fc60003f05070 */
[----:B------:R-:W2:Y:S04]  /*0730*/  LDC.64 R20, c[0x0][0x388] ;  /* 0x0000e200ff147b82 */ /* 0x000ea80000000a00 */
[-C--:B------:R-:W-:Y:S01]  /*0740*/  @P1 IADD3 R17, PT, PT, R6, R7.reuse, RZ ;  /* 0x0000000706111210 */ /* 0x080fe20007ffe0ff */
[-C--:B------:R-:W-:Y:S01]  /*0750*/  @P1 IMAD R23, R2, R7.reuse, R5 ;  /* 0x0000000702171224 */ /* 0x080fe200078e0205 */
[----:B------:R-:W-:Y:S01]  /*0760*/  @P1 IADD3 R0, P2, PT, R6, R7, RZ ;  /* 0x0000000706001210 */ /* 0x000fe20007f5e0ff */
[----:B------:R-:W-:Y:S01]  /*0770*/  @P1 VIADD R7, R7, 0x2 ;  /* 0x0000000207071836 */ /* 0x000fe20000000000 */
[----:B------:R-:W3:Y:S02]  /*0780*/  @P1 LDC.64 R8, c[0x0][0x380] ;  /* 0x0000e000ff081b82 */ /* 0x000ee40000000a00 */
[----:B------:R-:W-:-:S06]  /*0790*/  @P1 IADD3.X R4, PT, PT, RZ, RZ, RZ, P2, !PT ;  /* 0x000000ffff041210 */ /* 0x000fcc00017fe4ff */
[----:B------:R-:W4:Y:S01]  /*07a0*/  LDC.64 R14, c[0x0][0x380] ;  /* 0x0000e000ff0e7b82 */ /* 0x000f220000000a00 */
[----:B-1----:R-:W-:-:S07]  /*07b0*/  @P1 IMAD.WIDE.U32 R16, R17, 0x8, R12 ;  /* 0x0000000811101825 */ /* 0x002fce00078e000c */
[----:B------:R-:W1:Y:S01]  /*07c0*/  LDC.64 R10, c[0x0][0x388] ;  /* 0x0000e200ff0a7b82 */ /* 0x000e620000000a00 */
[----:B--2---:R-:W-:Y:S01]  /*07d0*/  @P1 IMAD.WIDE R20, R23, 0x8, R20 ;  /* 0x0000000817141825 */ /* 0x004fe200078e0214 */
[----:B0-----:R-:W2:Y:S04]  /*07e0*/  @P1 LDG.E.64 R16, desc[UR4][R16.64] ;  /* 0x0000000410101981 */ /* 0x001ea8000c1e1b00 */
[----:B------:R-:W2:Y:S01]  /*07f0*/  @P1 LDG.E.64 R12, desc[UR4][R20.64] ;  /* 0x00000004140c1981 */ /* 0x000ea2000c1e1b00 */
[----:B---3--:R-:W-:Y:S01]  /*0800*/  @P1 LEA R8, P2, R0, R8, 0x3 ;  /* 0x0000000800081211 */ /* 0x008fe200078418ff */
[----:B------:R-:W-:-:S03]  /*0810*/  @P1 IMAD.WIDE R22, R2, 0x8, R20 ;  /* 0x0000000802161825 */ /* 0x000fc600078e0214 */
[----:B------:R-:W-:Y:S01]  /*0820*/  @P1 LEA.HI.X R9, R0, R9, R4, 0x3, P2 ;  /* 0x0000000900091211 */ /* 0x000fe200010f1c04 */
[-C--:B------:R-:W-:Y:S01]  /*0830*/  @!P0 IMAD R27, R2, R7.reuse, R5 ;  /* 0x00000007021b8224 */ /* 0x080fe200078e0205 */
[----:B------:R-:W-:Y:S02]  /*0840*/  @!P0 IADD3 R25, PT, PT, R6, R7, RZ ;  /* 0x0000000706198210 */ /* 0x000fe40007ffe0ff */
[----:B------:R-:W3:Y:S04]  /*0850*/  @P1 LDG.E.64 R6, desc[UR4][R22.64] ;  /* 0x0000000416061981 */ /* 0x000ee8000c1e1b00 */
[----:B------:R-:W3:Y:S01]  /*0860*/  @P1 LDG.E.64 R8, desc[UR4][R8.64+0x8] ;  /* 0x0000080408081981 */ /* 0x000ee2000c1e1b00 */
[----:B----4-:R-:W-:-:S04]  /*0870*/  @!P0 IMAD.WIDE.U32 R14, R25, 0x8, R14 ;  /* 0x00000008190e8825 */ /* 0x010fc800078e000e */
[----:B-1----:R-:W-:Y:S02]  /*0880*/  @!P0 IMAD.WIDE R10, R27, 0x8, R10 ;  /* 0x000000081b0a8825 */ /* 0x002fe400078e020a */
[----:B------:R-:W4:Y:S04]  /*0890*/  @!P0 LDG.E.64 R14, desc[UR4][R14.64] ;  /* 0x000000040e0e8981 */ /* 0x000f28000c1e1b00 */
[----:B------:R-:W4:Y:S01]  /*08a0*/  @!P0 LDG.E.64 R10, desc[UR4][R10.64] ;  /* 0x000000040a0a8981 */ /* 0x000f22000c1e1b00 */
[----:B--2---:R-:W-:-:S08]  /*08b0*/  @P1 DFMA R12, R16, R12, R18 ;  /* 0x0000000c100c122b */ /* 0x004fd00000000012 */
[----:B---3--:R-:W-:-:S08]  /*08c0*/  @P1 DFMA R18, R8, R6, R12 ;  /* 0x000000060812122b */ /* 0x008fd0000000000c */
[----:B----4-:R-:W-:-:S11]  /*08d0*/  @!P0 DFMA R18, R14, R10, R18 ;  /* 0x0000000a0e12822b */ /* 0x010fd60000000012 */
.L_x_0:
[----:B------:R-:W1:Y:S01]  /*08e0*/  LDC.64 R6, c[0x0][0x390] ;  /* 0x0000e400ff067b82 */ /* 0x000e620000000a00 */
[----:B------:R-:W-:-:S04]  /*08f0*/  IMAD R3, R3, R2, R5 ;  /* 0x0000000203037224 */ /* 0x000fc800078e0205 */
[----:B-1----:R-:W-:-:S05]  /*0900*/  IMAD.WIDE R2, R3, 0x8, R6 ;  /* 0x0000000803027825 */ /* 0x002fca00078e0206 */
[----:B0-----:R-:W-:Y:S01]  /*0910*/  STG.E.64 desc[UR4][R2.64], R18 ;  /* 0x0000001202007986 */ /* 0x001fe2000c101b04 */
[----:B------:R-:W-:Y:S05]  /*0920*/  EXIT ;  /* 0x000000000000794d */ /* 0x000fea0003800000 */
.L_x_4:
[----:B------:R-:W-:-:S00]  /*0930*/  BRA `(.L_x_4) ;  /* 0xfffffffc00fc7947 */ /* 0x000fc0000383ffff */
[----:B------:R-:W-:-:S00]  /*0940*/  NOP ;  /* 0x0000000000007918 */ /* 0x000fc00000000000 */
        /* <DEDUP_REMOVED lines=11> */
.L_x_25:


//--------------------- .text._Z8kernelC3PdS_S_id --------------------------
	.section	.text._Z8kernelC3PdS_S_id,"ax",@progbits
	.align	128
        .global         _Z8kernelC3PdS_S_id
        .type           _Z8kernelC3PdS_S_id,@function
        .size           _Z8kernelC3PdS_S_id,(.L_x_26 - _Z8kernelC3PdS_S_id)
        .other          _Z8kernelC3PdS_S_id,@"STO_CUDA_ENTRY STV_DEFAULT"
_Z8kernelC3PdS_S_id:
.text._Z8kernelC3PdS_S_id:
[----:B------:R-:W-:Y:S08]  /*0000*/  LDC R1, c[0x0][0x37c] ;  /* 0x0000df00ff017b82 */ /* 0x000ff00000000800 */
[----:B------:R-:W0:Y:S01]  /*0010*/  LDC R0, c[0x0][0x398] ;  /* 0x0000e600ff007b82 */ /* 0x000e220000000800 */
[----:B------:R-:W1:Y:S01]  /*0020*/  S2R R11, SR_TID.Y ;  /* 0x00000000000b7919 */ /* 0x000e620000002200 */
[----:B------:R-:W2:Y:S06]  /*0030*/  S2R R13, SR_TID.X ;  /* 0x00000000000d7919 */ /* 0x000eac0000002100 */
[----:B------:R-:W3:Y:S08]  /*0040*/  LDC.64 R8, c[0x0][0x3a0] ;  /* 0x0000e800ff087b82 */ /* 0x000ef00000000a00 */
[----:B------:R-:W1:Y:S01]  /*0050*/  S2UR UR4, SR_CTAID.Y ;  /* 0x00000000000479c3 */ /* 0x000e620000002600 */
[----:B0-----:R-:W0:Y:S07]  /*0060*/  I2F.F64 R4, R0 ;  /* 0x0000000000047312 */ /* 0x001e2e0000201c00 */
[----:B------:R-:W1:Y:S01]  /*0070*/  LDC R10, c[0x0][0x364] ;  /* 0x0000d900ff0a7b82 */ /* 0x000e620000000800 */
[----:B---3--:R-:W-:-:S07]  /*0080*/  DADD R2, -R8, 1 ;  /* 0x3ff0000008027429 */ /* 0x008fce0000000100 */
[----:B------:R-:W2:Y:S01]  /*0090*/  S2UR UR5, SR_CTAID.X ;  /* 0x00000000000579c3 */ /* 0x000ea20000002500 */
[----:B0-----:R-:W-:-:S07]  /*00a0*/  DMUL R6, R4, R2 ;  /* 0x0000000204067228 */ /* 0x001fce0000000000 */
[----:B------:R-:W2:Y:S01]  /*00b0*/  LDC R2, c[0x0][0x360] ;  /* 0x0000d800ff027b82 */ /* 0x000ea20000000800 */
[----:B-1----:R-:W-:Y:S02]  /*00c0*/  IMAD R3, R10, UR4, R11 ;  /* 0x000000040a037c24 */ /* 0x002fe4000f8e020b */
[----:B------:R-:W0:Y:S03]  /*00d0*/  F2I.F64.TRUNC R6, R6 ;  /* 0x0000000600067311 */ /* 0x000e26000030d100 */
[----:B0-----:R-:W-:Y:S01]  /*00e0*/  ISETP.GE.AND P0, PT, R3, R6, PT ;  /* 0x000000060300720c */ /* 0x001fe20003f06270 */
[----:B--2---:R-:W-:-:S12]  /*00f0*/  IMAD R2, R2, UR5, R13 ;  /* 0x0000000502027c24 */ /* 0x004fd8000f8e020d */
[----:B------:R-:W-:Y:S05]  /*0100*/  @P0 EXIT ;  /* 0x000000000000094d */ /* 0x000fea0003800000 */
[----:B------:R-:W-:-:S10]  /*0110*/  DMUL R4, R4, R8 ;  /* 0x0000000804047228 */ /* 0x000fd40000000000 */
[----:B------:R-:W0:Y:S02]  /*0120*/  F2I.F64.TRUNC R5, R4 ;  /* 0x0000000400057311 */ /* 0x000e24000030d100 */
        /* <DEDUP_REMOVED lines=21> */
.L_x_7:
        /* <DEDUP_REMOVED lines=9> */
[----:B------:R-:W-:Y:S01]  /*0310*/  IMAD.WIDE R20, R5, 0x8, R24 ;  /* 0x0000000805147825 */ /* 0x000fe200078e0218 */
[----:B--2---:R-:W-:Y:S02]  /*0320*/  DFMA R18, R14, R12, R18 ;  /* 0x0000000c0e12722b */ /* 0x004fe40000000012 */
[----:B------:R-:W2:Y:S04]  /*0330*/  LDG.E.64 R14, desc[UR4][R8.64+-0x10] ;  /* 0xfffff004080e7981 */ /* 0x000ea8000c1e1b00 */
[----:B------:R0:W2:Y:S02]  /*0340*/  LDG.E.64 R12, desc[UR4][R20.64] ;  /* 0x00000004140c7981 */ /* 0x0000a4000c1e1b00 */
[----:B---3--:R-:W-:-:S02]  /*0350*/  DFMA R16, R10, R16, R18 ;  /* 0x000000100a10722b */ /* 0x008fc40000000012 */
[----:B------:R-:W3:Y:S01]  /*0360*/  LDG.E.64 R10, desc[UR4][R8.64+-0x8] ;  /* 0xfffff804080a7981 */ /* 0x000ee2000c1e1b00 */
[----:B0-----:R-:W-:-:S05]  /*0370*/  IMAD.WIDE R20, R5, 0x8, R20 ;  /* 0x0000000805147825 */ /* 0x001fca00078e0214 */
        /* <DEDUP_REMOVED lines=8> */
[----:B------:R-:W4:Y:S04]  /*0400*/  LDG.E.64 R10, desc[UR4][R8.64+0x8] ;  /* 0x00000804080a7981 */ /* 0x000f28000c1e1b00 */
[----:B------:R0:W4:Y:S02]  /*0410*/  LDG.E.64 R12, desc[UR4][R24.64] ;  /* 0x00000004180c7981 */ /* 0x000124000c1e1b00 */
[----:B0-----:R-:W-:-:S04]  /*0420*/  IMAD.WIDE R24, R5, 0x8, R24 ;  /* 0x0000000805187825 */ /* 0x001fc800078e0218 */
[----:B------:R-:W-:-:S06]  /*0430*/  IMAD.WIDE R20, R5, 0x8, R24 ;  /* 0x0000000805147825 */ /* 0x000fcc00078e0218 */
[----:B------:R-:W3:Y:S01]  /*0440*/  LDG.E.64 R20, desc[UR4][R20.64] ;  /* 0x0000000414147981 */ /* 0x000ee2000c1e1b00 */
[----:B--2---:R-:W-:-:S03]  /*0450*/  DFMA R14, R16, R14, R18 ;  /* 0x0000000e100e722b */ /* 0x004fc60000000012 */
[----:B------:R-:W2:Y:S04]  /*0460*/  LDG.E.64 R16, desc[UR4][R8.64+0x10] ;  /* 0x0000100408107981 */ /* 0x000ea8000c1e1b00 */
[----:B------:R-:W2:Y:S01]  /*0470*/  LDG.E.64 R18, desc[UR4][R24.64] ;  /* 0x0000000418127981 */ /* 0x000ea2000c1e1b00 */
[----:B------:R-:W-:-:S04]  /*0480*/  IADD3 R26, PT, PT, R26, 0x8, RZ ;  /* 0x000000081a1a7810 */ /* 0x000fc80007ffe0ff */
[----:B------:R-:W-:Y:S01]  /*0490*/  ISETP.NE.AND P1, PT, R26, RZ, PT ;  /* 0x000000ff1a00720c */ /* 0x000fe20003f25270 */
[----:B----4-:R-:W-:Y:S01]  /*04a0*/  DFMA R10, R10, R12, R14 ;  /* 0x0000000c0a0a722b */ /* 0x010fe2000000000e */
[----:B------:R-:W-:-:S07]  /*04b0*/  LEA R28, R5, R28, 0x3 ;  /* 0x0000001c051c7211 */ /* 0x000fce00078e18ff */
[----:B--2---:R-:W-:Y:S01]  /*04c0*/  DFMA R18, R16, R18, R10 ;  /* 0x000000121012722b */ /* 0x004fe2000000000a */
[----:B------:R-:W-:-:S07]  /*04d0*/  IADD3 R10, P2, PT, R8, 0x40, RZ ;  /* 0x00000040080a7810 */ /* 0x000fce0007f5e0ff */
[----:B---3--:R-:W-:Y:S01]  /*04e0*/  DFMA R18, R22, R20, R18 ;  /* 0x000000141612722b */ /* 0x008fe20000000012 */
[----:B------:R-:W-:Y:S01]  /*04f0*/  IMAD.X R11, RZ, RZ, R9, P2 ;  /* 0x000000ffff0b7224 */ /* 0x000fe200010e0609 */
[----:B------:R-:W-:Y:S09]  /*0500*/  @P1 BRA `(.L_x_7) ;  /* 0xfffffffc005c1947 */ /* 0x000ff2000383ffff */
.L_x_6:
        /* <DEDUP_REMOVED lines=15> */
[C---:B--2---:R-:W-:Y:S02]  /*0600*/  LEA R28, P1, R4.reuse, UR6, 0x3 ;  /* 0x00000006041c7c11 */ /* 0x044fe4000f8218ff */
        /* <DEDUP_REMOVED lines=16> */
.L_x_8:
[----:B------:R-:W-:Y:S05]  /*0710*/  @!P0 BRA `(.L_x_5) ;  /* 0x00000000007c8947 */ /* 0x000fea0003800000 */
[----:B------:R-:W-:Y:S01]  /*0720*/  ISETP.NE.AND P1, PT, R26, 0x1, PT ;  /* 0x000000011a00780c */ /* 0x000fe20003f25270 */
[----:B------:R-:W1:Y:S01]  /*0730*/  LDC.64 R12, c[0x0][0x380] ;  /* 0x0000e000ff0c7b82 */ /* 0x000e620000000a00 */
[----:B------:R-:W-:-:S04]  /*0740*/  LOP3.LUT R0, R0, 0x1, RZ, 0xc0, !PT ;  /* 0x0000000100007812 */ /* 0x000fc800078ec0ff */
[----:B------:R-:W-:-:S03]  /*0750*/  ISETP.NE.U32.AND P0, PT, R0, 0x1, PT ;  /* 0x000000010000780c */ /* 0x000fc60003f05070 */
[----:B------:R-:W2:Y:S04]  /*0760*/  LDC.64 R20, c[0x0][0x388] ;  /* 0x0000e200ff147b82 */ /* 0x000ea80000000a00 */
[CC--:B------:R-:W-:Y:S01]  /*0770*/  @P1 IADD3 R17, PT, PT, R6.reuse, R7.reuse, RZ ;  /* 0x0000000706111210 */ /* 0x0c0fe20007ffe0ff */
        /* <DEDUP_REMOVED lines=25> */
.L_x_5:
[----:B------:R-:W1:Y:S01]  /*0910*/  LDC.64 R6, c[0x0][0x390] ;  /* 0x0000e400ff067b82 */ /* 0x000e620000000a00 */
[----:B------:R-:W-:-:S04]  /*0920*/  IMAD R3, R3, R5, R2 ;  /* 0x0000000503037224 */ /* 0x000fc800078e0202 */
[----:B-1----:R-:W-:-:S05]  /*0930*/  IMAD.WIDE R2, R3, 0x8, R6 ;  /* 0x0000000803027825 */ /* 0x002fca00078e0206 */
[----:B0-----:R-:W-:Y:S01]  /*0940*/  STG.E.64 desc[UR4][R2.64], R18 ;  /* 0x0000001202007986 */ /* 0x001fe2000c101b04 */
[----:B------:R-:W-:Y:S05]  /*0950*/  EXIT ;  /* 0x000000000000794d */ /* 0x000fea0003800000 */
.L_x_9:
        /* <DEDUP_REMOVED lines=10> */
.L_x_26:


//--------------------- .text._Z8kernelC2PdS_S_id --------------------------
	.section	.text._Z8kernelC2PdS_S_id,"ax",@progbits
	.align	128
        .global         _Z8kernelC2PdS_S_id
        .type           _Z8kernelC2PdS_S_id,@function
        .size           _Z8kernelC2PdS_S_id,(.L_x_27 - _Z8kernelC2PdS_S_id)
        .other          _Z8kernelC2PdS_S_id,@"STO_CUDA_ENTRY STV_DEFAULT"
_Z8kernelC2PdS_S_id:
.text._Z8kernelC2PdS_S_id:
[----:B------:R-:W-:Y:S08]  /*0000*/  LDC R1, c[0x0][0x37c] ;  /* 0x0000df00ff017b82 */ /* 0x000ff00000000800 */
[----:B------:R-:W0:Y:S01]  /*0010*/  LDC R0, c[0x0][0x398] ;  /* 0x0000e600ff007b82 */ /* 0x000e220000000800 */
[----:B------:R-:W1:Y:S01]  /*0020*/  S2R R2, SR_TID.Y ;  /* 0x0000000000027919 */ /* 0x000e620000002200 */
[----:B------:R-:W2:Y:S06]  /*0030*/  S2R R11, SR_TID.X ;  /* 0x00000000000b7919 */ /* 0x000eac0000002100 */
[----:B------:R-:W3:Y:S08]  /*0040*/  LDC.64 R8, c[0x0][0x3a0] ;  /* 0x0000e800ff087b82 */ /* 0x000ef00000000a00 */
[----:B------:R-:W1:Y:S01]  /*0050*/  S2UR UR4, SR_CTAID.Y ;  /* 0x00000000000479c3 */ /* 0x000e620000002600 */
[----:B0-----:R-:W3:Y:S07]  /*0060*/  I2F.F64 R4, R0 ;  /* 0x0000000000047312 */ /* 0x001eee0000201c00 */
[----:B------:R-:W1:Y:S08]  /*0070*/  LDC R3, c[0x0][0x364] ;  /* 0x0000d900ff037b82 */ /* 0x000e700000000800 */
[----:B------:R-:W2:Y:S01]  /*0080*/  S2UR UR5, SR_CTAID.X ;  /* 0x00000000000579c3 */ /* 0x000ea20000002500 */
[----:B---3--:R-:W-:-:S07]  /*0090*/  DMUL R6, R4, R8 ;  /* 0x0000000804067228 */ /* 0x008fce0000000000 */
[----:B------:R-:W2:Y:S03]  /*00a0*/  LDC R10, c[0x0][0x360] ;  /* 0x0000d800ff0a7b82 */ /* 0x000ea60000000800 */
[----:B------:R-:W0:Y:S01]  /*00b0*/  F2I.F64.TRUNC R6, R6 ;  /* 0x0000000600067311 */ /* 0x000e22000030d100 */
[----:B-1----:R-:W-:-:S05]  /*00c0*/  IMAD R3, R3, UR4, R2 ;  /* 0x0000000403037c24 */ /* 0x002fca000f8e0202 */
[----:B0-----:R-:W-:Y:S01]  /*00d0*/  ISETP.GE.AND P0, PT, R3, R6, PT ;  /* 0x000000060300720c */ /* 0x001fe20003f06270 */
[----:B--2---:R-:W-:-:S12]  /*00e0*/  IMAD R2, R10, UR5, R11 ;  /* 0x000000050a027c24 */ /* 0x004fd8000f8e020b */
[----:B------:R-:W-:Y:S05]  /*00f0*/  @P0 EXIT ;  /* 0x000000000000094d */ /* 0x000fea0003800000 */
[----:B------:R-:W-:-:S08]  /*0100*/  DADD R6, -R8, 1 ;  /* 0x3ff0000008067429 */ /* 0x000fd00000000100 */
[----:B------:R-:W-:-:S06]  /*0110*/  DMUL R6, R4, R6 ;  /* 0x0000000604067228 */ /* 0x000fcc0000000000 */
        /* <DEDUP_REMOVED lines=22> */
.L_x_12:
        /* <DEDUP_REMOVED lines=41> */
.L_x_11:
        /* <DEDUP_REMOVED lines=32> */
.L_x_13:
        /* <DEDUP_REMOVED lines=32> */
.L_x_10:
[----:B------:R-:W1:Y:S01]  /*0910*/  LDC.64 R6, c[0x0][0x390] ;  /* 0x0000e400ff067b82 */ /* 0x000e620000000a00 */
[----:B------:R-:W-:-:S04]  /*0920*/  IMAD R3, R3, R5, R2 ;  /* 0x0000000503037224 */ /* 0x000fc800078e0202 */
[----:B-1----:R-:W-:-:S05]  /*0930*/  IMAD.WIDE R2, R3, 0x8, R6 ;  /* 0x0000000803027825 */ /* 0x002fca00078e0206 */
[----:B0-----:R-:W-:Y:S01]  /*0940*/  STG.E.64 desc[UR4][R2.64], R18 ;  /* 0x0000001202007986 */ /* 0x001fe2000c101b04 */
[----:B------:R-:W-:Y:S05]  /*0950*/  EXIT ;  /* 0x000000000000794d */ /* 0x000fea0003800000 */
.L_x_14:
        /* <DEDUP_REMOVED lines=10> */
.L_x_27:


//--------------------- .text._Z8kernelC1PdS_S_id --------------------------
	.section	.text._Z8kernelC1PdS_S_id,"ax",@progbits
	.align	128
        .global         _Z8kernelC1PdS_S_id
        .type           _Z8kernelC1PdS_S_id,@function
        .size           _Z8kernelC1PdS_S_id,(.L_x_28 - _Z8kernelC1PdS_S_id)
        .other          _Z8kernelC1PdS_S_id,@"STO_CUDA_ENTRY STV_DEFAULT"
_Z8kernelC1PdS_S_id:
.text._Z8kernelC1PdS_S_id:
[----:B------:R-:W-:Y:S08]  /*0000*/  LDC R1, c[0x0][0x37c] ;  /* 0x0000df00ff017b82 */ /* 0x000ff00000000800 */
[----:B------:R-:W0:Y:S01]  /*0010*/  LDC R0, c[0x0][0x398] ;  /* 0x0000e600ff007b82 */ /* 0x000e220000000800 */
[----:B------:R-:W1:Y:S01]  /*0020*/  S2R R5, SR_TID.Y ;  /* 0x0000000000057919 */ /* 0x000e620000002200 */
[----:B------:R-:W2:Y:S01]  /*0030*/  LDCU.64 UR6, c[0x0][0x3a0] ;  /* 0x00007400ff0677ac */ /* 0x000ea20008000a00 */
[----:B------:R-:W3:Y:S05]  /*0040*/  S2R R9, SR_TID.X ;  /* 0x0000000000097919 */ /* 0x000eea0000002100 */
[----:B------:R-:W1:Y:S08]  /*0050*/  S2UR UR4, SR_CTAID.Y ;  /* 0x00000000000479c3 */ /* 0x000e700000002600 */
[----:B------:R-:W1:Y:S01]  /*0060*/  LDC R4, c[0x0][0x364] ;  /* 0x0000d900ff047b82 */ /* 0x000e620000000800 */
[----:B0-----:R-:W2:Y:S07]  /*0070*/  I2F.F64 R2, R0 ;  /* 0x0000000000027312 */ /* 0x001eae0000201c00 */
[----:B------:R-:W3:Y:S08]  /*0080*/  S2UR UR5, SR_CTAID.X ;  /* 0x00000000000579c3 */ /* 0x000ef00000002500 */
[----:B------:R-:W3:Y:S01]  /*0090*/  LDC R8, c[0x0][0x360] ;  /* 0x0000d800ff087b82 */ /* 0x000ee20000000800 */
[----:B--2---:R-:W-:Y:S01]  /*00a0*/  DMUL R6, R2, UR6 ;  /* 0x0000000602067c28 */ /* 0x004fe20008000000 */
[----:B-1----:R-:W-:-:S05]  /*00b0*/  IMAD R3, R4, UR4, R5 ;  /* 0x0000000404037c24 */ /* 0x002fca000f8e0205 */
[----:B------:R-:W0:Y:S01]  /*00c0*/  F2I.F64.TRUNC R2, R6 ;  /* 0x0000000600027311 */ /* 0x000e22000030d100 */
[----:B---3--:R-:W-:-:S05]  /*00d0*/  IMAD R5, R8, UR5, R9 ;  /* 0x0000000508057c24 */ /* 0x008fca000f8e0209 */
        /* <DEDUP_REMOVED lines=22> */
.L_x_17:
        /* <DEDUP_REMOVED lines=41> */
.L_x_16:
        /* <DEDUP_REMOVED lines=32> */
.L_x_18:
        /* <DEDUP_REMOVED lines=32> */
.L_x_15:
[----:B------:R-:W1:Y:S01]  /*08d0*/  LDC.64 R6, c[0x0][0x390] ;  /* 0x0000e400ff067b82 */ /* 0x000e620000000a00 */
[----:B------:R-:W-:-:S04]  /*08e0*/  IMAD R3, R3, R2, R5 ;  /* 0x0000000203037224 */ /* 0x000fc800078e0205 */
[----:B-1----:R-:W-:-:S05]  /*08f0*/  IMAD.WIDE R2, R3, 0x8, R6 ;  /* 0x0000000803027825 */ /* 0x002fca00078e0206 */
[----:B0-----:R-:W-:Y:S01]  /*0900*/  STG.E.64 desc[UR4][R2.64], R18 ;  /* 0x0000001202007986 */ /* 0x001fe2000c101b04 */
[----:B------:R-:W-:Y:S05]  /*0910*/  EXIT ;  /* 0x000000000000794d */ /* 0x000fea0003800000 */
.L_x_19:
        /* <DEDUP_REMOVED lines=14> */
.L_x_28:


//--------------------- .text._Z21matrix_multiplicationPdS_S_i --------------------------
	.section	.text._Z21matrix_multiplicationPdS_S_i,"ax",@progbits
	.align	128
        .global         _Z21matrix_multiplicationPdS_S_i
        .type           _Z21matrix_multiplicationPdS_S_i,@function
        .size           _Z21matrix_multiplicationPdS_S_i,(.L_x_29 - _Z21matrix_multiplicationPdS_S_i)
        .other          _Z21matrix_multiplicationPdS_S_i,@"STO_CUDA_ENTRY STV_DEFAULT"
_Z21matrix_multiplicationPdS_S_i:
.text._Z21matrix_multiplicationPdS_S_i:
[----:B------:R-:W-:Y:S01]  /*0000*/  LDC R1, c[0x0][0x37c] ;  /* 0x0000df00ff017b82 */ /* 0x000fe20000000800 */
[----:B------:R-:W0:Y:S07]  /*0010*/  S2R R0, SR_TID.Y ;  /* 0x0000000000007919 */ /* 0x000e2e0000002200 */
[----:B------:R-:W0:Y:S01]  /*0020*/  S2UR UR4, SR_CTAID.Y ;  /* 0x00000000000479c3 */ /* 0x000e220000002600 */
[----:B------:R-:W1:Y:S01]  /*0030*/  LDCU UR18, c[0x0][0x398] ;  /* 0x00007300ff1277ac */ /* 0x000e620008000800 */
[----:B------:R-:W2:Y:S06]  /*0040*/  S2R R3, SR_TID.X ;  /* 0x0000000000037919 */ /* 0x000eac0000002100 */
[----:B------:R-:W0:Y:S08]  /*0050*/  LDC R21, c[0x0][0x364] ;  /* 0x0000d900ff157b82 */ /* 0x000e300000000800 */
[----:B------:R-:W2:Y:S08]  /*0060*/  S2UR UR5, SR_CTAID.X ;  /* 0x00000000000579c3 */ /* 0x000eb00000002500 */
[----:B------:R-:W2:Y:S01]  /*0070*/  LDC R2, c[0x0][0x360] ;  /* 0x0000d800ff027b82 */ /* 0x000ea20000000800 */
[----:B0-----:R-:W-:-:S02]  /*0080*/  IMAD R21, R21, UR4, R0 ;  /* 0x0000000415157c24 */ /* 0x001fc4000f8e0200 */
[----:B--2---:R-:W-:-:S05]  /*0090*/  IMAD R0, R2, UR5, R3 ;  /* 0x0000000502007c24 */ /* 0x004fca000f8e0203 */
[----:B------:R-:W-:-:S04]  /*00a0*/  VIMNMX R2, PT, PT, R21, R0, !PT ;  /* 0x0000000015027248 */ /* 0x000fc80007fe0100 */
[----:B-1----:R-:W-:-:S13]  /*00b0*/  ISETP.GE.AND P0, PT, R2, UR18, PT ;  /* 0x0000001202007c0c */ /* 0x002fda000bf06270 */
[----:B------:R-:W-:Y:S05]  /*00c0*/  @P0 EXIT ;  /* 0x000000000000094d */ /* 0x000fea0003800000 */
[----:B------:R-:W-:Y:S02]  /*00d0*/  UISETP.GE.U32.AND UP0, UPT, UR18, 0x8, UPT ;  /* 0x000000081200788c */ /* 0x000fe4000bf06070 */
[----:B------:R-:W-:Y:S01]  /*00e0*/  IMAD R21, R21, UR18, RZ ;  /* 0x0000001215157c24 */ /* 0x000fe2000f8e02ff */
[----:B------:R-:W-:Y:S01]  /*00f0*/  CS2R R12, SRZ ;  /* 0x00000000000c7805 */ /* 0x000fe2000001ff00 */
[----:B------:R-:W0:Y:S01]  /*0100*/  LDCU.64 UR16, c[0x0][0x358] ;  /* 0x00006b00ff1077ac */ /* 0x000e220008000a00 */
[----:B------:R-:W-:-:S04]  /*0110*/  UMOV UR4, URZ ;  /* 0x000000ff00047c82 */ /* 0x000fc80008000000 */
[----:B------:R-:W-:Y:S05]  /*0120*/  BRA.U !UP0, `(.L_x_20) ;  /* 0x0000000508147547 */ /* 0x000fea000b800000 */
[----:B------:R-:W1:Y:S01]  /*0130*/  LDCU.128 UR20, c[0x0][0x380] ;  /* 0x00007000ff1477ac */ /* 0x000e620008000c00 */
[----:B------:R-:W-:Y:S01]  /*0140*/  IMAD.MOV.U32 R20, RZ, RZ, R0 ;  /* 0x000000ffff147224 */ /* 0x000fe200078e0000 */
[----:B------:R-:W-:Y:S01]  /*0150*/  CS2R R12, SRZ ;  /* 0x00000000000c7805 */ /* 0x000fe2000001ff00 */
[----:B------:R-:W-:-:S04]  /*0160*/  ULOP3.LUT UR4, UR18, 0x7ffffff8, URZ, 0xc0, !UPT ;  /* 0x7ffffff812047892 */ /* 0x000fc8000f8ec0ff */
[----:B------:R-:W-:Y:S01]  /*0170*/  UIADD3 UR4, UPT, UPT, -UR4, URZ, URZ ;  /* 0x000000ff04047290 */ /* 0x000fe2000fffe1ff */
[----:B-1----:R-:W-:Y:S01]  /*0180*/  MOV R2, UR20 ;  /* 0x0000001400027c02 */ /* 0x002fe20008000f00 */
[----:B------:R-:W-:Y:S01]  /*0190*/  IMAD.U32 R3, RZ, RZ, UR21 ;  /* 0x00000015ff037e24 */ /* 0x000fe2000f8e00ff */
[----:B------:R-:W-:Y:S02]  /*01a0*/  UIMAD.WIDE UR6, UR18, 0x18, UR22 ;  /* 0x00000018120678a5 */ /* 0x000fe4000f8e0216 */
[----:B------:R-:W-:Y:S01]  /*01b0*/  UIMAD.WIDE UR8, UR18, 0x20, UR22 ;  /* 0x00000020120878a5 */ /* 0x000fe2000f8e0216 */
[----:B------:R-:W-:Y:S01]  /*01c0*/  IMAD.WIDE.U32 R2, R21, 0x8, R2 ;  /* 0x0000000815027825 */ /* 0x000fe200078e0002 */
[----:B------:R-:W-:Y:S02]  /*01d0*/  UIMAD.WIDE UR10, UR18, 0x28, UR22 ;  /* 0x00000028120a78a5 */ /* 0x000fe4000f8e0216 */
[----:B------:R-:W-:Y:S01]  /*01e0*/  UIMAD.WIDE UR12, UR18, 0x30, UR22 ;  /* 0x00000030120c78a5 */ /* 0x000fe2000f8e0216 */
[----:B------:R-:W-:Y:S01]  /*01f0*/  IADD3 R8, P0, PT, R2, 0x20, RZ ;  /* 0x0000002002087810 */ /* 0x000fe20007f1e0ff */
[----:B------:R-:W-:-:S03]  /*0200*/  UIMAD.WIDE UR14, UR18, 0x38, UR22 ;  /* 0x00000038120e78a5 */ /* 0x000fc6000f8e0216 */
[----:B------:R-:W-:-:S09]  /*0210*/  IADD3.X R9, PT, PT, RZ, R3, RZ, P0, !PT ;  /* 0x00000003ff097210 */ /* 0x000fd200007fe4ff */
.L_x_21:
[----:B------:R-:W-:Y:S01]  /*0220*/  HFMA2 R23, -RZ, RZ, 0, 4.76837158203125e-07 ;  /* 0x00000008ff177431 */ /* 0x000fe200000001ff */
[----:B------:R-:W-:Y:S01]  /*0230*/  UIMAD.WIDE UR24, UR18, 0x8, UR22 ;  /* 0x00000008121878a5 */ /* 0x000fe2000f8e0216 */
[----:B------:R-:W-:Y:S01]  /*0240*/  IMAD.MOV.U32 R2, RZ, RZ, R8 ;  /* 0x000000ffff027224 */ /* 0x000fe200078e0008 */
[----:B------:R-:W-:Y:S01]  /*0250*/  MOV R3, R9 ;  /* 0x0000000900037202 */ /* 0x000fe20000000f00 */
[----:B------:R-:W-:-:S03]  /*0260*/  UIMAD.WIDE UR20, UR18, 0x10, UR22 ;  /* 0x00000010121478a5 */ /* 0x000fc6000f8e0216 */
[----:B------:R-:W-:Y:S01]  /*0270*/  MOV R19, UR25 ;  /* 0x0000001900137c02 */ /* 0x000fe20008000f00 */
[----:B------:R-:W-:Y:S01]  /*0280*/  IMAD.U32 R18, RZ, RZ, UR24 ;  /* 0x00000018ff127e24 */ /* 0x000fe2000f8e00ff */
[----:B0-----:R-:W2:Y:S01]  /*0290*/  LDG.E.64 R24, desc[UR16][R2.64+-0x20] ;  /* 0xffffe01002187981 */ /* 0x001ea2000c1e1b00 */
[C---:B------:R-:W-:Y:S01]  /*02a0*/  IMAD.WIDE R22, R20.reuse, R23, UR22 ;  /* 0x0000001614167e25 */ /* 0x040fe2000f8e0217 */
[----:B------:R-:W-:Y:S02]  /*02b0*/  MOV R16, UR20 ;  /* 0x0000001400107c02 */ /* 0x000fe40008000f00 */
[----:B------:R-:W3:Y:S01]  /*02c0*/  LDG.E.64 R10, desc[UR16][R2.64+-0x18] ;  /* 0xffffe810020a7981 */ /* 0x000ee2000c1e1b00 */
[----:B------:R-:W-:-:S03]  /*02d0*/  IMAD.WIDE R18, R20, 0x8, R18 ;  /* 0x0000000814127825 */ /* 0x000fc600078e0212 */
[----:B------:R-:W2:Y:S01]  /*02e0*/  LDG.E.64 R22, desc[UR16][R22.64] ;  /* 0x0000001016167981 */ /* 0x000ea2000c1e1b00 */
[----:B------:R-:W-:-:S03]  /*02f0*/  IMAD.U32 R17, RZ, RZ, UR21 ;  /* 0x00000015ff117e24 */ /* 0x000fc6000f8e00ff */
[----:B------:R-:W3:Y:S01]  /*0300*/  LDG.E.64 R18, desc[UR16][R18.64] ;  /* 0x0000001012127981 */ /* 0x000ee2000c1e1b00 */
[----:B------:R-:W-:-:S04]  /*0310*/  IMAD.WIDE R16, R20, 0x8, R16 ;  /* 0x0000000814107825 */ /* 0x000fc800078e0210 */
[----:B------:R-:W-:Y:S01]  /*0320*/  HFMA2 R9, -RZ, RZ, 0, 4.76837158203125e-07 ;  /* 0x00000008ff097431 */ /* 0x000fe200000001ff */
[----:B------:R-:W4:Y:S04]  /*0330*/  LDG.E.64 R14, desc[UR16][R2.64+-0x10] ;  /* 0xfffff010020e7981 */ /* 0x000f28000c1e1b00 */
[----:B------:R-:W4:Y:S01]  /*0340*/  LDG.E.64 R16, desc[UR16][R16.64] ;  /* 0x0000001010107981 */ /* 0x000f22000c1e1b00 */
[----:B------:R-:W-:-:S03]  /*0350*/  IMAD.WIDE R8, R20, R9, UR6 ;  /* 0x0000000614087e25 */ /* 0x000fc6000f8e0209 */
[----:B------:R-:W5:Y:S04]  /*0360*/  LDG.E.64 R6, desc[UR16][R2.64+-0x8] ;  /* 0xfffff81002067981 */ /* 0x000f68000c1e1b00 */
[----:B------:R-:W5:Y:S01]  /*0370*/  LDG.E.64 R8, desc[UR16][R8.64] ;  /* 0x0000001008087981 */ /* 0x000f62000c1e1b00 */
[----:B------:R-:W-:-:S05]  /*0380*/  MOV R5, 0x8 ;  /* 0x0000000800057802 */ /* 0x000fca0000000f00 */
[----:B------:R-:W-:-:S06]  /*0390*/  IMAD.WIDE R4, R20, R5, UR8 ;  /* 0x0000000814047e25 */ /* 0x000fcc000f8e0205 */
[----:B------:R-:W5:Y:S01]  /*03a0*/  LDG.E.64 R4, desc[UR16][R4.64] ;  /* 0x0000001004047981 */ /* 0x000f62000c1e1b00 */
[----:B--2---:R-:W-:Y:S01]  /*03b0*/  DFMA R24, R24, R22, R12 ;  /* 0x000000161818722b */ /* 0x004fe2000000000c */
[----:B------:R-:W-:Y:S02]  /*03c0*/  IMAD.MOV.U32 R23, RZ, RZ, 0x8 ;  /* 0x00000008ff177424 */ /* 0x000fe400078e00ff */
[----:B------:R-:W2:Y:S02]  /*03d0*/  LDG.E.64 R12, desc[UR16][R2.64] ;  /* 0x00000010020c7981 */ /* 0x000ea4000c1e1b00 */
[----:B------:R-:W-:-:S03]  /*03e0*/  IMAD.WIDE R22, R20, R23, UR10 ;  /* 0x0000000a14167e25 */ /* 0x000fc6000f8e0217 */
[----:B---3--:R-:W-:Y:S01]  /*03f0*/  DFMA R18, R10, R18, R24 ;  /* 0x000000120a12722b */ /* 0x008fe20000000018 */
[----:B------:R-:W-:Y:S01]  /*0400*/  MOV R25, 0x8 ;  /* 0x0000000800197802 */ /* 0x000fe20000000f00 */
[----:B------:R-:W3:Y:S04]  /*0410*/  LDG.E.64 R10, desc[UR16][R2.64+0x8] ;  /* 0x00000810020a7981 */ /* 0x000ee8000c1e1b00 */
[----:B------:R-:W3:Y:S01]  /*0420*/  LDG.E.64 R22, desc[UR16][R22.64] ;  /* 0x0000001016167981 */ /* 0x000ee2000c1e1b00 */
[C---:B------:R-:W-:Y:S01]  /*0430*/  IMAD.WIDE R24, R20.reuse, R25, UR12 ;  /* 0x0000000c14187e25 */ /* 0x040fe2000f8e0219 */
[----:B----4-:R-:W-:Y:S01]  /*0440*/  DFMA R16, R14, R16, R18 ;  /* 0x000000100e10722b */ /* 0x010fe20000000012 */
[----:B------:R-:W-:Y:S01]  /*0450*/  MOV R19, 0x8 ;  /* 0x0000000800137802 */ /* 0x000fe20000000f00 */
[----:B------:R-:W4:Y:S04]  /*0460*/  LDG.E.64 R14, desc[UR16][R2.64+0x10] ;  /* 0x00001010020e7981 */ /* 0x000f28000c1e1b00 */
[----:B------:R-:W4:Y:S01]  /*0470*/  LDG.E.64 R24, desc[UR16][R24.64] ;  /* 0x0000001018187981 */ /* 0x000f22000c1e1b00 */
[----:B------:R-:W-:Y:S01]  /*0480*/  IMAD.WIDE R18, R20, R19, UR14 ;  /* 0x0000000e14127e25 */ /* 0x000fe2000f8e0213 */
[----:B-----5:R-:W-:-:S02]  /*0490*/  DFMA R8, R6, R8, R16 ;  /* 0x000000080608722b */ /* 0x020fc40000000010 */
[----:B------:R-:W5:Y:S04]  /*04a0*/  LDG.E.64 R6, desc[UR16][R2.64+0x18] ;  /* 0x0000181002067981 */ /* 0x000f68000c1e1b00 */
[----:B------:R-:W5:Y:S01]  /*04b0*/  LDG.E.64 R18, desc[UR16][R18.64] ;  /* 0x0000001012127981 */ /* 0x000f62000c1e1b00 */
[----:B------:R-:W-:-:S04]  /*04c0*/  UIADD3 UR4, UPT, UPT, UR4, 0x8, URZ ;  /* 0x0000000804047890 */ /* 0x000fc8000fffe0ff */
[----:B------:R-:W-:Y:S01]  /*04d0*/  UISETP.NE.AND UP0, UPT, UR4, URZ, UPT ;  /* 0x000000ff0400728c */ /* 0x000fe2000bf05270 */
[----:B--2---:R-:W-:-:S08]  /*04e0*/  DFMA R4, R12, R4, R8 ;  /* 0x000000040c04722b */ /* 0x004fd00000000008 */
[----:B---3--:R-:W-:-:S08]  /*04f0*/  DFMA R4, R10, R22, R4 ;  /* 0x000000160a04722b */ /* 0x008fd00000000004 */
[----:B----4-:R-:W-:Y:S01]  /*0500*/  DFMA R4, R14, R24, R4 ;  /* 0x000000180e04722b */ /* 0x010fe20000000004 */
[----:B------:R-:W-:-:S07]  /*0510*/  IADD3 R8, P0, PT, R2, 0x40, RZ ;  /* 0x0000004002087810 */ /* 0x000fce0007f1e0ff */
[----:B-----5:R-:W-:Y:S01]  /*0520*/  DFMA R12, R6, R18, R4 ;  /* 0x00000012060c722b */ /* 0x020fe20000000004 */
[----:B------:R-:W-:Y:S01]  /*0530*/  IMAD.U32 R5, RZ, RZ, UR18 ;  /* 0x00000012ff057e24 */ /* 0x000fe2000f8e00ff */
[----:B------:R-:W-:-:S04]  /*0540*/  IADD3.X R9, PT, PT, RZ, R3, RZ, P0, !PT ;  /* 0x00000003ff097210 */ /* 0x000fc800007fe4ff */
[----:B------:R-:W-:Y:S01]  /*0550*/  LEA R20, R5, R20, 0x3 ;  /* 0x0000001405147211 */ /* 0x000fe200078e18ff */
[----:B------:R-:W-:Y:S06]  /*0560*/  BRA.U UP0, `(.L_x_21) ;  /* 0xfffffffd002c7547 */ /* 0x000fec000b83ffff */
[----:B------:R-:W-:-:S12]  /*0570*/  ULOP3.LUT UR4, UR18, 0x7ffffff8, URZ, 0xc0, !UPT ;  /* 0x7ffffff812047892 */ /* 0x000fd8000f8ec0ff */
.L_x_20:
[----:B------:R-:W-:-:S04]  /*0580*/  ULOP3.LUT UR6, UR18, 0x7, URZ, 0xc0, !UPT ;  /* 0x0000000712067892 */ /* 0x000fc8000f8ec0ff */
[----:B------:R-:W-:-:S09]  /*0590*/  UISETP.NE.AND UP0, UPT, UR6, URZ, UPT ;  /* 0x000000ff0600728c */ /* 0x000fd2000bf05270 */
[----:B------:R-:W-:Y:S05]  /*05a0*/  BRA.U !UP0, `(.L_x_22) ;  /* 0x0000000508387547 */ /* 0x000fea000b800000 */
[----:B------:R-:W-:Y:S02]  /*05b0*/  UISETP.GE.U32.AND UP0, UPT, UR6, 0x4, UPT ;  /* 0x000000040600788c */ /* 0x000fe4000bf06070 */
[----:B------:R-:W-:-:S04]  /*05c0*/  ULOP3.LUT UR5, UR18, 0x3, URZ, 0xc0, !UPT ;  /* 0x0000000312057892 */ /* 0x000fc8000f8ec0ff */
[----:B------:R-:W-:-:S03]  /*05d0*/  UISETP.NE.AND UP1, UPT, UR5, URZ, UPT ;  /* 0x000000ff0500728c */ /* 0x000fc6000bf25270 */
[----:B------:R-:W-:Y:S08]  /*05e0*/  BRA.U !UP0, `(.L_x_23) ;  /* 0x00000001087c7547 */ /* 0x000ff0000b800000 */
[----:B------:R-:W1:Y:S01]  /*05f0*/  LDC.64 R10, c[0x0][0x380] ;  /* 0x0000e000ff0a7b82 */ /* 0x000e620000000a00 */
[----:B------:R-:W2:Y:S01]  /*0600*/  LDCU.64 UR6, c[0x0][0x380] ;  /* 0x00007000ff0677ac */ /* 0x000ea20008000a00 */
[----:B------:R-:W-:Y:S01]  /*0610*/  IMAD.U32 R5, RZ, RZ, UR4 ;  /* 0x00000004ff057e24 */ /* 0x000fe2000f8e00ff */
[C---:B------:R-:W-:Y:S01]  /*0620*/  IADD3 R3, PT, PT, R21.reuse, UR4, RZ ;  /* 0x0000000415037c10 */ /* 0x040fe2000fffe0ff */
[----:B------:R-:W-:Y:S01]  /*0630*/  IMAD.U32 R23, RZ, RZ, UR18 ;  /* 0x00000012ff177e24 */ /* 0x000fe2000f8e00ff */
[----:B------:R-:W-:Y:S01]  /*0640*/  IADD3 R2, P0, PT, R21, UR4, RZ ;  /* 0x0000000415027c10 */ /* 0x000fe2000ff1e0ff */
[----:B------:R-:W-:Y:S02]  /*0650*/  IMAD R5, R5, UR18, R0 ;  /* 0x0000001205057c24 */ /* 0x000fe4000f8e0200 */
[----:B------:R-:W3:Y:S01]  /*0660*/  LDC.64 R18, c[0x0][0x388] ;  /* 0x0000e200ff127b82 */ /* 0x000ee20000000a00 */
[----:B------:R-:W-:Y:S01]  /*0670*/  MOV R25, UR18 ;  /* 0x0000001200197c02 */ /* 0x000fe20008000f00 */
[----:B-1----:R-:W-:Y:S01]  /*0680*/  IMAD.WIDE.U32 R10, R3, 0x8, R10 ;  /* 0x00000008030a7825 */ /* 0x002fe200078e000a */
[----:B------:R-:W-:-:S02]  /*0690*/  IADD3.X R3, PT, PT, RZ, RZ, RZ, P0, !PT ;  /* 0x000000ffff037210 */ /* 0x000fc400007fe4ff */
[----:B--2---:R-:W-:-:S03]  /*06a0*/  LEA R16, P0, R2, UR6, 0x3 ;  /* 0x0000000602107c11 */ /* 0x004fc6000f8018ff */
[----:B0-----:R-:W2:Y:S01]  /*06b0*/  LDG.E.64 R10, desc[UR16][R10.64] ;  /* 0x000000100a0a7981 */ /* 0x001ea2000c1e1b00 */
[----:B---3--:R-:W-:Y:S01]  /*06c0*/  IMAD.WIDE R18, R5, 0x8, R18 ;  /* 0x0000000805127825 */ /* 0x008fe200078e0212 */
[----:B------:R-:W-:-:S04]  /*06d0*/  LEA.HI.X R17, R2, UR7, R3, 0x3, P0 ;  /* 0x0000000702117c11 */ /* 0x000fc800080f1c03 */
[----:B------:R-:W2:Y:S01]  /*06e0*/  LDG.E.64 R14, desc[UR16][R18.64] ;  /* 0x00000010120e7981 */ /* 0x000ea2000c1e1b00 */
[----:B------:R-:W-:-:S03]  /*06f0*/  IMAD.WIDE R22, R23, 0x8, R18 ;  /* 0x0000000817167825 */ /* 0x000fc600078e0212 */
[----:B------:R-:W3:Y:S04]  /*0700*/  LDG.E.64 R6, desc[UR16][R16.64+0x8] ;  /* 0x0000081010067981 */ /* 0x000ee8000c1e1b00 */
[----:B------:R-:W3:Y:S01]  /*0710*/  LDG.E.64 R8, desc[UR16][R22.64] ;  /* 0x0000001016087981 */ /* 0x000ee2000c1e1b00 */
[----:B------:R-:W-:Y:S01]  /*0720*/  IMAD.WIDE R24, R25, 0x8, R22 ;  /* 0x0000000819187825 */ /* 0x000fe200078e0216 */
[----:B------:R-:W-:Y:S02]  /*0730*/  MOV R27, UR18 ;  /* 0x00000012001b7c02 */ /* 0x000fe40008000f00 */
[----:B------:R-:W4:Y:S04]  /*0740*/  LDG.E.64 R2, desc[UR16][R16.64+0x10] ;  /* 0x0000101010027981 */ /* 0x000f28000c1e1b00 */
[----:B------:R-:W4:Y:S01]  /*0750*/  LDG.E.64 R4, desc[UR16][R24.64] ;  /* 0x0000001018047981 */ /* 0x000f22000c1e1b00 */
[----:B------:R-:W-:-:S03]  /*0760*/  IMAD.WIDE R26, R27, 0x8, R24 ;  /* 0x000000081b1a7825 */ /* 0x000fc600078e0218 */
[----:B------:R-:W5:Y:S04]  /*0770*/  LDG.E.64 R18, desc[UR16][R16.64+0x18] ;  /* 0x0000181010127981 */ /* 0x000f68000c1e1b00 */
[----:B------:R-:W5:Y:S01]  /*0780*/  LDG.E.64 R26, desc[UR16][R26.64] ;  /* 0x000000101a1a7981 */ /* 0x000f62000c1e1b00 */
[----:B------:R-:W-:Y:S01]  /*0790*/  UIADD3 UR4, UPT, UPT, UR4, 0x4, URZ ;  /* 0x0000000404047890 */ /* 0x000fe2000fffe0ff */
[----:B--2---:R-:W-:-:S08]  /*07a0*/  DFMA R10, R10, R14, R12 ;  /* 0x0000000e0a0a722b */ /* 0x004fd0000000000c */
[----:B---3--:R-:W-:-:S08]  /*07b0*/  DFMA R6, R6, R8, R10 ;  /* 0x000000080606722b */ /* 0x008fd0000000000a */
[----:B----4-:R-:W-:-:S08]  /*07c0*/  DFMA R2, R2, R4, R6 ;  /* 0x000000040202722b */ /* 0x010fd00000000006 */
[----:B-----5:R-:W-:-:S11]  /*07d0*/  DFMA R12, R18, R26, R2 ;  /* 0x0000001a120c722b */ /* 0x020fd60000000002 */
.L_x_23:
[----:B------:R-:W-:Y:S05]  /*07e0*/  BRA.U !UP1, `(.L_x_22) ;  /* 0x0000000109a87547 */ /* 0x000fea000b800000 */
[----:B------:R-:W-:Y:S01]  /*07f0*/  UISETP.NE.AND UP0, UPT, UR5, 0x1, UPT ;  /* 0x000000010500788c */ /* 0x000fe2000bf05270 */
[----:B------:R-:W-:Y:S01]  /*0800*/  IMAD.U32 R9, RZ, RZ, UR4 ;  /* 0x00000004ff097e24 */ /* 0x000fe2000f8e00ff */
[----:B------:R-:W-:Y:S02]  /*0810*/  ULOP3.LUT UR5, UR18, 0x1, URZ, 0xc0, !UPT ;  /* 0x0000000112057892 */ /* 0x000fe4000f8ec0ff */
[----:B------:R-:W-:Y:S02]  /*0820*/  MOV R11, UR18 ;  /* 0x00000012000b7c02 */ /* 0x000fe40008000f00 */
[----:B------:R-:W-:Y:S01]  /*0830*/  PLOP3.LUT P1, PT, PT, PT, UP0, 0x80, 0x8 ;  /* 0x000000000008781c */ /* 0x000fe20003f2f008 */
[----:B------:R-:W-:-:S04]  /*0840*/  UISETP.NE.U32.AND UP1, UPT, UR5, 0x1, UPT ;  /* 0x000000010500788c */ /* 0x000fc8000bf25070 */
[----:B------:R-:W1:Y:S02]  /*0850*/  @UP0 LDCU.128 UR8, c[0x0][0x380] ;  /* 0x00007000ff0807ac */ /* 0x000e640008000c00 */
[----:B------:R-:W-:Y:S01]  /*0860*/  PLOP3.LUT P0, PT, PT, PT, UP1, 0x80, 0x8 ;  /* 0x000000000008781c */ /* 0x000fe20003f0f018 */
[----:B------:R-:W2:Y:S05]  /*0870*/  @UP0 LDCU.64 UR6, c[0x0][0x380] ;  /* 0x00007000ff0607ac */ /* 0x000eaa0008000a00 */
[C---:B------:R-:W-:Y:S01]  /*0880*/  @P1 IADD3 R7, PT, PT, R21.reuse, UR4, RZ ;  /* 0x0000000415071c10 */ /* 0x040fe2000fffe0ff */
[----:B------:R-:W3:Y:S01]  /*0890*/  @!UP1 LDCU.128 UR12, c[0x0][0x380] ;  /* 0x00007000ff0c97ac */ /* 0x000ee20008000c00 */
[----:B------:R-:W-:Y:S01]  /*08a0*/  @P1 IADD3 R6, P2, PT, R21, UR4, RZ ;  /* 0x0000000415061c10 */ /* 0x000fe2000ff5e0ff */
[----:B------:R-:W-:Y:S01]  /*08b0*/  @P1 IMAD R9, R9, UR18, R0 ;  /* 0x0000001209091c24 */ /* 0x000fe2000f8e0200 */
[----:B------:R-:W-:Y:S01]  /*08c0*/  @UP0 UIADD3 UR4, UPT, UPT, UR4, 0x2, URZ ;  /* 0x0000000204040890 */ /* 0x000fe2000fffe0ff */
[----:B-1----:R-:W-:Y:S01]  /*08d0*/  MOV R2, UR8 ;  /* 0x0000000800027c02 */ /* 0x002fe20008000f00 */
[----:B------:R-:W-:Y:S01]  /*08e0*/  IMAD.U32 R3, RZ, RZ, UR9 ;  /* 0x00000009ff037e24 */ /* 0x000fe2000f8e00ff */
[----:B------:R-:W-:-:S02]  /*08f0*/  MOV R4, UR10 ;  /* 0x0000000a00047c02 */ /* 0x000fc40008000f00 */
[----:B------:R-:W-:Y:S01]  /*0900*/  MOV R5, UR11 ;  /* 0x0000000b00057c02 */ /* 0x000fe20008000f00 */
[----:B------:R-:W-:-:S04]  /*0910*/  @P1 IMAD.WIDE.U32 R2, R7, 0x8, R2 ;  /* 0x0000000807021825 */ /* 0x000fc800078e0002 */
[----:B------:R-:W-:Y:S01]  /*0920*/  @P1 IMAD.WIDE R4, R9, 0x8, R4 ;  /* 0x0000000809041825 */ /* 0x000fe200078e0204 */
[----:B------:R-:W-:Y:S01]  /*0930*/  MOV R19, UR4 ;  /* 0x0000000400137c02 */ /* 0x000fe20008000f00 */
[----:B0-----:R-:W4:Y:S02]  /*0940*/  @P1 LDG.E.64 R2, desc[UR16][R2.64] ;  /* 0x0000001002021981 */ /* 0x001f24000c1e1b00 */
[----:B------:R-:W-:Y:S01]  /*0950*/  @P1 IMAD.X R7, RZ, RZ, RZ, P2 ;  /* 0x000000ffff071224 */ /* 0x000fe200010e06ff */
[----:B--2---:R-:W-:-:S04]  /*0960*/  @P1 LEA R8, P2, R6, UR6, 0x3 ;  /* 0x0000000606081c11 */ /* 0x004fc8000f8418ff */
[----:B------:R-:W-:Y:S01]  /*0970*/  @P1 LEA.HI.X R9, R6, UR7, R7, 0x3, P2 ;  /* 0x0000000706091c11 */ /* 0x000fe200090f1c07 */
[----:B------:R-:W-:Y:S02]  /*0980*/  @P1 IMAD.WIDE R6, R11, 0x8, R4 ;  /* 0x000000080b061825 */ /* 0x000fe400078e0204 */
[----:B------:R-:W4:Y:S01]  /*0990*/  @P1 LDG.E.64 R4, desc[UR16][R4.64] ;  /* 0x0000001004041981 */ /* 0x000f22000c1e1b00 */
[----:B---3--:R-:W-:Y:S01]  /*09a0*/  MOV R14, UR12 ;  /* 0x0000000c000e7c02 */ /* 0x008fe20008000f00 */
[----:B------:R-:W-:Y:S01]  /*09b0*/  IMAD.U32 R15, RZ, RZ, UR13 ;  /* 0x0000000dff0f7e24 */ /* 0x000fe2000f8e00ff */
[----:B------:R-:W-:Y:S01]  /*09c0*/  MOV R10, UR14 ;  /* 0x0000000e000a7c02 */ /* 0x000fe20008000f00 */
[----:B------:R-:W-:Y:S01]  /*09d0*/  IMAD.U32 R11, RZ, RZ, UR15 ;  /* 0x0000000fff0b7e24 */ /* 0x000fe2000f8e00ff */
[----:B------:R-:W-:Y:S01]  /*09e0*/  @!P0 IADD3 R17, PT, PT, R21, UR4, RZ ;  /* 0x0000000415118c10 */ /* 0x000fe2000fffe0ff */
[----:B------:R-:W-:Y:S01]  /*09f0*/  @!P0 IMAD R19, R19, UR18, R0 ;  /* 0x0000001213138c24 */ /* 0x000fe2000f8e0200 */
[----:B------:R-:W2:Y:S04]  /*0a00*/  @P1 LDG.E.64 R6, desc[UR16][R6.64] ;  /* 0x0000001006061981 */ /* 0x000ea8000c1e1b00 */
[----:B------:R-:W2:Y:S01]  /*0a10*/  @P1 LDG.E.64 R8, desc[UR16][R8.64+0x8] ;  /* 0x0000081008081981 */ /* 0x000ea2000c1e1b00 */
[----:B------:R-:W-:-:S04]  /*0a20*/  @!P0 IMAD.WIDE.U32 R14, R17, 0x8, R14 ;  /* 0x00000008110e8825 */ /* 0x000fc800078e000e */
[----:B------:R-:W-:Y:S02]  /*0a30*/  @!P0 IMAD.WIDE R10, R19, 0x8, R10 ;  /* 0x00000008130a8825 */ /* 0x000fe400078e020a */
[----:B------:R-:W3:Y:S04]  /*0a40*/  @!P0 LDG.E.64 R14, desc[UR16][R14.64] ;  /* 0x000000100e0e8981 */ /* 0x000ee8000c1e1b00 */
[----:B------:R-:W3:Y:S01]  /*0a50*/  @!P0 LDG.E.64 R10, desc[UR16][R10.64] ;  /* 0x000000100a0a8981 */ /* 0x000ee2000c1e1b00 */
[----:B----4-:R-:W-:-:S08]  /*0a60*/  @P1 DFMA R2, R2, R4, R12 ;  /* 0x000000040202122b */ /* 0x010fd0000000000c */
[----:B--2---:R-:W-:-:S08]  /*0a70*/  @P1 DFMA R12, R8, R6, R2 ;  /* 0x00000006080c122b */ /* 0x004fd00000000002 */
[----:B---3--:R-:W-:-:S11]  /*0a80*/  @!P0 DFMA R12, R14, R10, R12 ;  /* 0x0000000a0e0c822b */ /* 0x008fd6000000000c */
.L_x_22:
[----:B------:R-:W1:Y:S01]  /*0a90*/  LDC.64 R2, c[0x0][0x390] ;  /* 0x0000e400ff027b82 */ /* 0x000e620000000a00 */
[----:B------:R-:W-:-:S05]  /*0aa0*/  IADD3 R21, PT, PT, R0, R21, RZ ;  /* 0x0000001500157210 */ /* 0x000fca0007ffe0ff */
[----:B-1----:R-:W-:-:S05]  /*0ab0*/  IMAD.WIDE R2, R21, 0x8, R2 ;  /* 0x0000000815027825 */ /* 0x002fca00078e0202 */
[----:B0-----:R-:W-:Y:S01]  /*0ac0*/  STG.E.64 desc[UR16][R2.64], R12 ;  /* 0x0000000c02007986 */ /* 0x001fe2000c101b10 */
[----:B------:R-:W-:Y:S05]  /*0ad0*/  EXIT ;  /* 0x000000000000794d */ /* 0x000fea0003800000 */
.L_x_24:
        /* <DEDUP_REMOVED lines=10> */
.L_x_29:


//--------------------- .nv.shared.reserved.0     --------------------------
	.section	.nv.shared.reserved.0,"aw",@nobits
	.weak		__nv_reservedSMEM_offset_0_alias
	.size		__nv_reservedSMEM_offset_0_alias, 0, 64
	.other		__nv_reservedSMEM_offset_0_alias,@"STO_CUDA_RESERVED_SHARED STV_DEFAULT"
__nv_reservedSMEM_offset_0_alias:
	.zero		0
	.zero		64


//--------------------- .nv.constant0._Z8kernelC4PdS_S_id --------------------------
	.section	.nv.constant0._Z8kernelC4PdS_S_id,"a",@progbits
	.sectionflags	@""
	.align	4
.nv.constant0._Z8kernelC4PdS_S_id:
	.zero		936


//--------------------- .nv.constant0._Z8kernelC3PdS_S_id --------------------------
	.section	.nv.constant0._Z8kernelC3PdS_S_id,"a",@progbits
	.sectionflags	@""
	.align	4
.nv.constant0._Z8kernelC3PdS_S_id:
	.zero		936


//--------------------- .nv.constant0._Z8kernelC2PdS_S_id --------------------------
	.section	.nv.constant0._Z8kernelC2PdS_S_id,"a",@progbits
	.sectionflags	@""
	.align	4
.nv.constant0._Z8kernelC2PdS_S_id:
	.zero		936


//--------------------- .nv.constant0._Z8kernelC1PdS_S_id --------------------------
	.section	.nv.constant0._Z8kernelC1PdS_S_id,"a",@progbits
	.sectionflags	@""
	.align	4
.nv.constant0._Z8kernelC1PdS_S_id:
	.zero		936


//--------------------- .nv.constant0._Z21matrix_multiplicationPdS_S_i --------------------------
	.section	.nv.constant0._Z21matrix_multiplicationPdS_S_i,"a",@progbits
	.sectionflags	@""
	.align	4
.nv.constant0._Z21matrix_multiplicationPdS_S_i:
	.zero		924


//--------------------- SYMBOLS --------------------------

	.type		.nv.reservedSmem.offset0,@object
	.size		.nv.reservedSmem.offset0,0x4
